	.headerflags	@"EF_CUDA_TEXMODE_UNIFIED EF_CUDA_64BIT_ADDRESS EF_CUDA_ACCELERATORS EF_CUDA_SM90 EF_CUDA_VIRTUAL_SM(EF_CUDA_SM90)"
	.elftype	@"ET_EXEC"


//--------------------- .nv.info                  --------------------------
	.section	.nv.info,"",@"SHT_CUDA_INFO"
	.align	4


	//----- nvinfo : EIATTR_REGCOUNT
	.align		4
        /*0000*/ 	.byte	0x04, 0x2f
        /*0002*/ 	.short	(.L_1 - .L_0)
	.align		4
.L_0:
        /*0004*/ 	.word	index@(triton_poi_fused__adaptive_avg_pool2d_17)
        /*0008*/ 	.word	0x00000051


	//----- nvinfo : EIATTR_MIN_STACK_SIZE
	.align		4
.L_1:
        /*000c*/ 	.byte	0x04, 0x12
        /*000e*/ 	.short	(.L_3 - .L_2)
	.align		4
.L_2:
        /*0010*/ 	.word	index@(triton_poi_fused__adaptive_avg_pool2d_17)
        /*0014*/ 	.word	0x00000000


	//----- nvinfo : EIATTR_FRAME_SIZE
	.align		4
.L_3:
        /*0018*/ 	.byte	0x04, 0x11
        /*001a*/ 	.short	(.L_5 - .L_4)
	.align		4
.L_4:
        /*001c*/ 	.word	index@(triton_poi_fused__adaptive_avg_pool2d_17)
        /*0020*/ 	.word	0x00000000


	//----- nvinfo : EIATTR_MIN_STACK_SIZE
	.align		4
.L_5:
        /*0024*/ 	.byte	0x04, 0x12
        /*0026*/ 	.short	(.L_7 - .L_6)
	.align		4
.L_6:
        /*0028*/ 	.word	index@(triton_poi_fused__adaptive_avg_pool2d_17)
        /*002c*/ 	.word	0x00000000
.L_7:


//--------------------- .nv.info.triton_poi_fused__adaptive_avg_pool2d_17 --------------------------
	.section	.nv.info.triton_poi_fused__adaptive_avg_pool2d_17,"",@"SHT_CUDA_INFO"
	.sectionflags	@""
	.align	4


	//----- nvinfo : EIATTR_CUDA_API_VERSION
	.align		4
        /*0000*/ 	.byte	0x04, 0x37
        /*0002*/ 	.short	(.L_9 - .L_8)
.L_8:
        /*0004*/ 	.word	0x0000007c


	//----- nvinfo : EIATTR_KPARAM_INFO
	.align		4
.L_9:
        /*0008*/ 	.byte	0x04, 0x17
        /*000a*/ 	.short	(.L_11 - .L_10)
.L_10:
        /*000c*/ 	.word	0x00000000
        /*0010*/ 	.short	0x0002
        /*0012*/ 	.short	0x0010
        /*0014*/ 	.byte	0x00, 0xf0, 0x11, 0x00


	//----- nvinfo : EIATTR_KPARAM_INFO
	.align		4
.L_11:
        /*0018*/ 	.byte	0x04, 0x17
        /*001a*/ 	.short	(.L_13 - .L_12)
.L_12:
        /*001c*/ 	.word	0x00000000
        /*0020*/ 	.short	0x0001
        /*0022*/ 	.short	0x0008
        /*0024*/ 	.byte	0x00, 0xf4, 0x21, 0x00


	//----- nvinfo : EIATTR_KPARAM_INFO
	.align		4
.L_13:
        /*0028*/ 	.byte	0x04, 0x17
        /*002a*/ 	.short	(.L_15 - .L_14)
.L_14:
        /*002c*/ 	.word	0x00000000
        /*0030*/ 	.short	0x0000
        /*0032*/ 	.short	0x0000
        /*0034*/ 	.byte	0x00, 0xf4, 0x21, 0x00


	//----- nvinfo : EIATTR_SPARSE_MMA_MASK
	.align		4
.L_15:
        /*0038*/ 	.byte	0x03, 0x50
        /*003a*/ 	.short	0x0000


	//----- nvinfo : EIATTR_MAXREG_COUNT
	.align		4
        /*003c*/ 	.byte	0x03, 0x1b
        /*003e*/ 	.short	0x00ff


	//----- nvinfo : EIATTR_EXIT_INSTR_OFFSETS
	.align		4
        /*0040*/ 	.byte	0x04, 0x1c
        /*0042*/ 	.short	(.L_17 - .L_16)


	//   ....[0]....
.L_16:
        /*0044*/ 	.word	0x00004670


	//   ....[1]....
        /*0048*/ 	.word	0x00004690


	//----- nvinfo : EIATTR_REQNTID
	.align		4
.L_17:
        /*004c*/ 	.byte	0x04, 0x10
        /*004e*/ 	.short	(.L_19 - .L_18)
.L_18:
        /*0050*/ 	.word	0x00000080
        /*0054*/ 	.word	0x00000001
        /*0058*/ 	.word	0x00000001


	//----- nvinfo : EIATTR_CBANK_PARAM_SIZE
	.align		4
.L_19:
        /*005c*/ 	.byte	0x03, 0x19
        /*005e*/ 	.short	0x0014


	//----- nvinfo : EIATTR_PARAM_CBANK
	.align		4
        /*0060*/ 	.byte	0x04, 0x0a
        /*0062*/ 	.short	(.L_21 - .L_20)
	.align		4
.L_20:
        /*0064*/ 	.word	index@(.nv.constant0.triton_poi_fused__adaptive_avg_pool2d_17)
        /*0068*/ 	.short	0x0210
        /*006a*/ 	.short	0x0014


	//----- nvinfo : EIATTR_SW_WAR
	.align		4
.L_21:
        /*006c*/ 	.byte	0x04, 0x36
        /*006e*/ 	.short	(.L_23 - .L_22)
.L_22:
        /*0070*/ 	.word	0x00000008
.L_23:


//--------------------- .nv.callgraph             --------------------------
	.section	.nv.callgraph,"",@"SHT_CUDA_CALLGRAPH"
	.align	4
	.sectionentsize	8
	.align		4
        /*0000*/ 	.word	0x00000000
	.align		4
        /*0004*/ 	.word	0xffffffff
	.align		4
        /*0008*/ 	.word	0x00000000
	.align		4
        /*000c*/ 	.word	0xfffffffe
	.align		4
        /*0010*/ 	.word	0x00000000
	.align		4
        /*0014*/ 	.word	0xfffffffd
	.align		4
        /*0018*/ 	.word	0x00000000
	.align		4
        /*001c*/ 	.word	0xfffffffc


//--------------------- .text.triton_poi_fused__adaptive_avg_pool2d_17 --------------------------
	.section	.text.triton_poi_fused__adaptive_avg_pool2d_17,"ax",@progbits
	.align	128
        .global         triton_poi_fused__adaptive_avg_pool2d_17
        .type           triton_poi_fused__adaptive_avg_pool2d_17,@function
        .size           triton_poi_fused__adaptive_avg_pool2d_17,(.L_x_1 - triton_poi_fused__adaptive_avg_pool2d_17)
        .other          triton_poi_fused__adaptive_avg_pool2d_17,@"STO_CUDA_ENTRY STV_DEFAULT"
triton_poi_fused__adaptive_avg_pool2d_17:
.text.triton_poi_fused__adaptive_avg_pool2d_17:
[----:B------:R-:W0:Y:S01]  /*0000*/  LDC R1, c[0x0][0x28] ;  /* 0x00000a00ff017b82 */ /* 0x000e220000000800 */
[----:B------:R-:W1:Y:S01]  /*0010*/  S2R R0, SR_TID.X ;  /* 0x0000000000007919 */ /* 0x000e620000002100 */
[----:B------:R-:W-:Y:S01]  /*0020*/  IMAD.MOV.U32 R4, RZ, RZ, RZ ;  /* 0x000000ffff047224 */ /* 0x000fe200078e00ff */
[----:B------:R-:W-:Y:S01]  /*0030*/  ULDC.64 UR6, c[0x0][0x210] ;  /* 0x0000840000067ab9 */ /* 0x000fe20000000a00 */
[----:B------:R-:W-:Y:S01]  /*0040*/  IMAD.MOV.U32 R8, RZ, RZ, RZ ;  /* 0x000000ffff087224 */ /* 0x000fe200078e00ff */
[----:B------:R-:W2:Y:S01]  /*0050*/  S2R R3, SR_CTAID.X ;  /* 0x0000000000037919 */ /* 0x000ea20000002500 */
[----:B------:R-:W-:Y:S01]  /*0060*/  ULDC.64 UR4, c[0x0][0x208] ;  /* 0x0000820000047ab9 */ /* 0x000fe20000000a00 */
[----:B-1----:R-:W-:-:S05]  /*0070*/  IMAD.SHL.U32 R0, R0, 0x4, RZ ;  /* 0x0000000400007824 */ /* 0x002fca00078e00ff */
[----:B------:R-:W-:-:S05]  /*0080*/  LOP3.LUT R0, R0, 0x1fc, RZ, 0xc0, !PT ;  /* 0x000001fc00007812 */ /* 0x000fca00078ec0ff */
[----:B--2---:R-:W-:-:S04]  /*0090*/  IMAD R3, R3, 0x400, R0 ;  /* 0x0000040003037824 */ /* 0x004fc800078e0200 */
[C---:B------:R-:W-:Y:S02]  /*00a0*/  VIADD R5, R3.reuse, 0x201 ;  /* 0x0000020103057836 */ /* 0x040fe40000000000 */
[----:B------:R-:W-:Y:S02]  /*00b0*/  VIADD R9, R3, 0x202 ;  /* 0x0000020203097836 */ /* 0x000fe40000000000 */
[----:B------:R-:W-:-:S04]  /*00c0*/  IMAD.HI R0, R5, 0x5397829d, RZ ;  /* 0x5397829d05007827 */ /* 0x000fc800078e02ff */
[----:B------:R-:W-:Y:S01]  /*00d0*/  IMAD.HI R10, R5, -0x6db6db6d, R4 ;  /* 0x92492493050a7827 */ /* 0x000fe200078e0204 */
[----:B------:R-:W-:-:S03]  /*00e0*/  SHF.R.U32.HI R7, RZ, 0x1f, R0 ;  /* 0x0000001fff077819 */ /* 0x000fc60000011600 */
[C---:B------:R-:W-:Y:S01]  /*00f0*/  IMAD.HI R12, R9.reuse, -0x6db6db6d, R8 ;  /* 0x92492493090c7827 */ /* 0x040fe200078e0208 */
[----:B------:R-:W-:Y:S02]  /*0100*/  SHF.R.U32.HI R11, RZ, 0x1f, R10 ;  /* 0x0000001fff0b7819 */ /* 0x000fe4000001160a */
[----:B------:R-:W-:Y:S01]  /*0110*/  LEA.HI.SX32 R7, R0, R7, 0x1c ;  /* 0x0000000700077211 */ /* 0x000fe200078fe2ff */
[----:B------:R-:W-:Y:S01]  /*0120*/  IMAD.HI R0, R9, 0x5397829d, RZ ;  /* 0x5397829d09007827 */ /* 0x000fe200078e02ff */
[----:B------:R-:W-:Y:S02]  /*0130*/  LEA.HI.SX32 R11, R10, R11, 0x1e ;  /* 0x0000000b0a0b7211 */ /* 0x000fe400078ff2ff */
[----:B------:R-:W-:Y:S01]  /*0140*/  SHF.R.U32.HI R13, RZ, 0x1f, R12 ;  /* 0x0000001fff0d7819 */ /* 0x000fe2000001160c */
[----:B------:R-:W-:Y:S01]  /*0150*/  IMAD.MOV.U32 R10, RZ, RZ, RZ ;  /* 0x000000ffff0a7224 */ /* 0x000fe200078e00ff */
[----:B------:R-:W-:Y:S02]  /*0160*/  SHF.R.U32.HI R15, RZ, 0x1f, R0 ;  /* 0x0000001fff0f7819 */ /* 0x000fe40000011600 */
[----:B------:R-:W-:Y:S01]  /*0170*/  LEA.HI.SX32 R13, R12, R13, 0x1e ;  /* 0x0000000d0c0d7211 */ /* 0x000fe200078ff2ff */
[----:B------:R-:W-:Y:S01]  /*0180*/  IMAD.HI R4, R11, -0x6db6db6d, R10 ;  /* 0x924924930b047827 */ /* 0x000fe200078e020a */
[----:B------:R-:W-:-:S02]  /*0190*/  LEA.HI.SX32 R15, R0, R15, 0x1c ;  /* 0x0000000f000f7211 */ /* 0x000fc400078fe2ff */
[----:B------:R-:W-:Y:S01]  /*01a0*/  SHF.R.S32.HI R2, RZ, 0x1f, R7 ;  /* 0x0000001fff027819 */ /* 0x000fe20000011407 */
[----:B------:R-:W-:Y:S01]  /*01b0*/  IMAD.MOV.U32 R12, RZ, RZ, RZ ;  /* 0x000000ffff0c7224 */ /* 0x000fe200078e00ff */
[----:B------:R-:W-:Y:S01]  /*01c0*/  SHF.R.U32.HI R17, RZ, 0x1f, R4 ;  /* 0x0000001fff117819 */ /* 0x000fe20000011604 */
[C---:B------:R-:W-:Y:S01]  /*01d0*/  IMAD R8, R13.reuse, -0x7, R9 ;  /* 0xfffffff90d087824 */ /* 0x040fe200078e0209 */
[----:B------:R-:W-:Y:S01]  /*01e0*/  SHF.R.S32.HI R0, RZ, 0x1f, R15 ;  /* 0x0000001fff007819 */ /* 0x000fe2000001140f */
[----:B------:R-:W-:Y:S01]  /*01f0*/  IMAD.HI R6, R13, -0x6db6db6d, R12 ;  /* 0x924924930d067827 */ /* 0x000fe200078e020c */
[----:B------:R-:W-:Y:S02]  /*0200*/  LEA.HI R17, R4, R17, RZ, 0x1e ;  /* 0x0000001104117211 */ /* 0x000fe400078ff0ff */
[----:B------:R-:W-:Y:S01]  /*0210*/  LEA.HI R2, R2, R7, RZ, 0x9 ;  /* 0x0000000702027211 */ /* 0x000fe200078f48ff */
[----:B------:R-:W-:Y:S01]  /*0220*/  IMAD R4, R11, -0x7, R5 ;  /* 0xfffffff90b047824 */ /* 0x000fe200078e0205 */
[----:B------:R-:W-:Y:S01]  /*0230*/  SHF.R.U32.HI R19, RZ, 0x1f, R6 ;  /* 0x0000001fff137819 */ /* 0x000fe20000011606 */
[----:B------:R-:W-:Y:S01]  /*0240*/  IMAD R17, R17, -0x7, R11 ;  /* 0xfffffff911117824 */ /* 0x000fe200078e020b */
[----:B------:R-:W-:Y:S01]  /*0250*/  LEA.HI R0, R0, R15, RZ, 0x9 ;  /* 0x0000000f00007211 */ /* 0x000fe200078f48ff */
[----:B------:R-:W-:Y:S01]  /*0260*/  IMAD.SHL.U32 R4, R4, 0x2, RZ ;  /* 0x0000000204047824 */ /* 0x000fe200078e00ff */
[----:B------:R-:W-:Y:S01]  /*0270*/  LEA.HI R19, R6, R19, RZ, 0x1e ;  /* 0x0000001306137211 */ /* 0x000fe200078ff0ff */
[----:B------:R-:W-:Y:S01]  /*0280*/  IMAD.SHL.U32 R17, R17, 0x2, RZ ;  /* 0x0000000211117824 */ /* 0x000fe200078e00ff */
[----:B------:R-:W-:Y:S01]  /*0290*/  LOP3.LUT R2, R2, 0xfffffe00, RZ, 0xc0, !PT ;  /* 0xfffffe0002027812 */ /* 0x000fe200078ec0ff */
[----:B------:R-:W-:Y:S01]  /*02a0*/  IMAD.SHL.U32 R8, R8, 0x2, RZ ;  /* 0x0000000208087824 */ /* 0x000fe200078e00ff */
[----:B------:R-:W-:Y:S01]  /*02b0*/  LOP3.LUT R0, R0, 0xfffffe00, RZ, 0xc0, !PT ;  /* 0xfffffe0000007812 */ /* 0x000fe200078ec0ff */
[----:B------:R-:W-:-:S02]  /*02c0*/  IMAD R19, R19, -0x7, R13 ;  /* 0xfffffff913137824 */ /* 0x000fc400078e020d */
[----:B------:R-:W-:Y:S01]  /*02d0*/  IMAD.IADD R7, R7, 0x1, -R2 ;  /* 0x0000000107077824 */ /* 0x000fe200078e0a02 */
[C---:B------:R-:W-:Y:S01]  /*02e0*/  PRMT R2, R4.reuse, 0x8880, RZ ;  /* 0x0000888004027816 */ /* 0x040fe200000000ff */
[----:B------:R-:W-:Y:S01]  /*02f0*/  IMAD.IADD R11, R15, 0x1, -R0 ;  /* 0x000000010f0b7824 */ /* 0x000fe200078e0a00 */
[----:B------:R-:W-:Y:S01]  /*0300*/  PRMT R0, R17, 0x8880, RZ ;  /* 0x0000888011007816 */ /* 0x000fe200000000ff */
[----:B------:R-:W-:Y:S01]  /*0310*/  IMAD.SHL.U32 R19, R19, 0x2, RZ ;  /* 0x0000000213137824 */ /* 0x000fe200078e00ff */
[----:B------:R-:W-:Y:S01]  /*0320*/  PRMT R17, R4, 0x5410, R17 ;  /* 0x0000541004117816 */ /* 0x000fe20000000011 */
[----:B------:R-:W-:Y:S01]  /*0330*/  IMAD R5, R2, 0x4925, RZ ;  /* 0x0000492502057824 */ /* 0x000fe200078e02ff */
[----:B------:R-:W-:Y:S01]  /*0340*/  PRMT R9, R8, 0x8880, RZ ;  /* 0x0000888008097816 */ /* 0x000fe200000000ff */
[----:B------:R-:W-:Y:S01]  /*0350*/  IMAD R4, R0, 0x4925, RZ ;  /* 0x0000492500047824 */ /* 0x000fe200078e02ff */
[----:B------:R-:W-:Y:S01]  /*0360*/  PRMT R6, R19, 0x8880, RZ ;  /* 0x0000888013067816 */ /* 0x000fe200000000ff */
[----:B------:R-:W-:Y:S01]  /*0370*/  VIADD.16x2 R17, R17, 0x80008 ;  /* 0x0008000811117836 */ /* 0x000fe20000000200 */
[----:B------:R-:W-:Y:S01]  /*0380*/  SHF.R.S32.HI R2, RZ, 0x10, R5 ;  /* 0x00000010ff027819 */ /* 0x000fe20000011405 */
[----:B------:R-:W-:Y:S01]  /*0390*/  IMAD R10, R9, 0x4925, RZ ;  /* 0x00004925090a7824 */ /* 0x000fe200078e02ff */
[----:B------:R-:W-:-:S02]  /*03a0*/  SHF.R.S32.HI R0, RZ, 0x10, R4 ;  /* 0x00000010ff007819 */ /* 0x000fc40000011404 */
[----:B------:R-:W-:Y:S01]  /*03b0*/  PRMT R19, R8, 0x5410, R19 ;  /* 0x0000541008137816 */ /* 0x000fe20000000013 */
[----:B------:R-:W-:Y:S01]  /*03c0*/  IMAD R8, R6, 0x4925, RZ ;  /* 0x0000492506087824 */ /* 0x000fe200078e02ff */
[----:B------:R-:W-:Y:S02]  /*03d0*/  SHF.R.S32.HI R5, RZ, 0x11, R5 ;  /* 0x00000011ff057819 */ /* 0x000fe40000011405 */
[----:B------:R-:W-:Y:S01]  /*03e0*/  SHF.R.S32.HI R4, RZ, 0x11, R4 ;  /* 0x00000011ff047819 */ /* 0x000fe20000011404 */
[----:B------:R-:W-:Y:S01]  /*03f0*/  VIADD.16x2 R19, R19, 0x80008 ;  /* 0x0008000813137836 */ /* 0x000fe20000000200 */
[----:B------:R-:W-:Y:S02]  /*0400*/  LOP3.LUT R6, R2, 0xffff, RZ, 0xc0, !PT ;  /* 0x0000ffff02067812 */ /* 0x000fe400078ec0ff */
[----:B------:R-:W-:Y:S02]  /*0410*/  LOP3.LUT R0, R0, 0xffff, RZ, 0xc0, !PT ;  /* 0x0000ffff00007812 */ /* 0x000fe400078ec0ff */
[----:B------:R-:W-:-:S02]  /*0420*/  SHF.R.S32.HI R9, RZ, 0x11, R10 ;  /* 0x00000011ff097819 */ /* 0x000fc4000001140a */
[----:B------:R-:W-:Y:S02]  /*0430*/  SHF.R.S32.HI R2, RZ, 0x11, R8 ;  /* 0x00000011ff027819 */ /* 0x000fe40000011408 */
[----:B------:R-:W-:Y:S02]  /*0440*/  PRMT R12, R5, 0x5410, R4 ;  /* 0x00005410050c7816 */ /* 0x000fe40000000004 */
[----:B------:R-:W-:Y:S02]  /*0450*/  SHF.R.U32.HI R5, RZ, 0xf, R6 ;  /* 0x0000000fff057819 */ /* 0x000fe40000011606 */
[----:B------:R-:W-:Y:S02]  /*0460*/  SHF.R.U32.HI R0, RZ, 0xf, R0 ;  /* 0x0000000fff007819 */ /* 0x000fe40000011600 */
[----:B------:R-:W-:Y:S02]  /*0470*/  PRMT R14, R9, 0x5410, R2 ;  /* 0x00005410090e7816 */ /* 0x000fe40000000002 */
[----:B------:R-:W-:-:S02]  /*0480*/  PRMT R9, R5, 0x5410, R0 ;  /* 0x0000541005097816 */ /* 0x000fc40000000000 */
[C---:B------:R-:W-:Y:S02]  /*0490*/  PRMT R0, R17.reuse, 0x7610, R0 ;  /* 0x0000761011007816 */ /* 0x040fe40000000000 */
[----:B------:R-:W-:Y:S01]  /*04a0*/  SHF.R.S32.HI R4, RZ, 0x10, R10 ;  /* 0x00000010ff047819 */ /* 0x000fe2000001140a */
[----:B------:R-:W-:Y:S01]  /*04b0*/  VIADD.16x2 R16, R12, R9 ;  /* 0x000000090c107236 */ /* 0x000fe20000000200 */
[----:B------:R-:W-:Y:S02]  /*04c0*/  PRMT R2, R17, 0x7632, R2 ;  /* 0x0000763211027816 */ /* 0x000fe40000000002 */
[----:B------:R-:W-:Y:S02]  /*04d0*/  PRMT R5, R19, 0x7632, R5 ;  /* 0x0000763213057816 */ /* 0x000fe40000000005 */
[----:B------:R-:W-:Y:S02]  /*04e0*/  PRMT R6, R0, 0x8880, RZ ;  /* 0x0000888000067816 */ /* 0x000fe400000000ff */
[----:B------:R-:W-:-:S02]  /*04f0*/  LOP3.LUT R13, R4, 0xffff, RZ, 0xc0, !PT ;  /* 0x0000ffff040d7812 */ /* 0x000fc400078ec0ff */
[----:B------:R-:W-:Y:S02]  /*0500*/  SHF.R.S32.HI R0, RZ, 0x10, R8 ;  /* 0x00000010ff007819 */ /* 0x000fe40000011408 */
[----:B------:R-:W-:Y:S02]  /*0510*/  PRMT R4, R19, 0x7610, R4 ;  /* 0x0000761013047816 */ /* 0x000fe40000000004 */
[----:B------:R-:W-:Y:S02]  /*0520*/  PRMT R2, R2, 0x8880, RZ ;  /* 0x0000888002027816 */ /* 0x000fe400000000ff */
[----:B------:R-:W-:Y:S01]  /*0530*/  PRMT R8, R5, 0x8880, RZ ;  /* 0x0000888005087816 */ /* 0x000fe200000000ff */
[----:B------:R-:W-:Y:S01]  /*0540*/  IMAD.MOV.U32 R5, RZ, RZ, R6 ;  /* 0x000000ffff057224 */ /* 0x000fe200078e0006 */
[----:B------:R-:W-:Y:S01]  /*0550*/  PRMT R9, R4, 0x8880, RZ ;  /* 0x0000888004097816 */ /* 0x000fe200000000ff */
[----:B------:R-:W-:Y:S01]  /*0560*/  IMAD R4, R2, 0x4925, RZ ;  /* 0x0000492502047824 */ /* 0x000fe200078e02ff */
[----:B------:R-:W-:Y:S01]  /*0570*/  LOP3.LUT R0, R0, 0xffff, RZ, 0xc0, !PT ;  /* 0x0000ffff00007812 */ /* 0x000fe200078ec0ff */
[----:B------:R-:W-:Y:S01]  /*0580*/  IMAD R5, R5, 0x4925, RZ ;  /* 0x0000492505057824 */ /* 0x000fe200078e02ff */
[----:B------:R-:W-:Y:S01]  /*0590*/  SHF.R.U32.HI R13, RZ, 0xf, R13 ;  /* 0x0000000fff0d7819 */ /* 0x000fe2000001160d */
[----:B------:R-:W-:Y:S01]  /*05a0*/  IMAD R10, R9, 0x4925, RZ ;  /* 0x00004925090a7824 */ /* 0x000fe200078e02ff */
[----:B------:R-:W-:Y:S01]  /*05b0*/  SHF.R.U32.HI R6, RZ, 0xf, R0 ;  /* 0x0000000fff067819 */ /* 0x000fe20000011600 */
[----:B------:R-:W-:Y:S01]  /*05c0*/  IMAD R8, R8, 0x4925, RZ ;  /* 0x0000492508087824 */ /* 0x000fe200078e02ff */
[----:B------:R-:W-:-:S02]  /*05d0*/  SHF.R.S32.HI R0, RZ, 0x10, R4 ;  /* 0x00000010ff007819 */ /* 0x000fc40000011404 */
[--C-:B------:R-:W-:Y:S02]  /*05e0*/  SHF.R.S32.HI R2, RZ, 0x10, R5.reuse ;  /* 0x00000010ff027819 */ /* 0x100fe40000011405 */
[----:B------:R-:W-:Y:S02]  /*05f0*/  SHF.R.S32.HI R9, RZ, 0x11, R5 ;  /* 0x00000011ff097819 */ /* 0x000fe40000011405 */
[----:B------:R-:W-:Y:S02]  /*0600*/  LOP3.LUT R0, R0, 0xffff, RZ, 0xc0, !PT ;  /* 0x0000ffff00007812 */ /* 0x000fe400078ec0ff */
[----:B------:R-:W-:Y:S02]  /*0610*/  LOP3.LUT R5, R2, 0xffff, RZ, 0xc0, !PT ;  /* 0x0000ffff02057812 */ /* 0x000fe400078ec0ff */
[----:B------:R-:W-:Y:S02]  /*0620*/  SHF.R.S32.HI R4, RZ, 0x11, R4 ;  /* 0x00000011ff047819 */ /* 0x000fe40000011404 */
[----:B------:R-:W-:-:S02]  /*0630*/  SHF.R.U32.HI R0, RZ, 0xf, R0 ;  /* 0x0000000fff007819 */ /* 0x000fc40000011600 */
[----:B------:R-:W-:Y:S02]  /*0640*/  SHF.R.U32.HI R5, RZ, 0xf, R5 ;  /* 0x0000000fff057819 */ /* 0x000fe40000011605 */
[----:B------:R-:W-:Y:S02]  /*0650*/  SHF.R.S32.HI R2, RZ, 0x11, R8 ;  /* 0x00000011ff027819 */ /* 0x000fe40000011408 */
[----:B------:R-:W-:Y:S02]  /*0660*/  SHF.R.S32.HI R15, RZ, 0x11, R10 ;  /* 0x00000011ff0f7819 */ /* 0x000fe4000001140a */
[----:B------:R-:W-:Y:S02]  /*0670*/  PRMT R4, R9, 0x5410, R4 ;  /* 0x0000541009047816 */ /* 0x000fe40000000004 */
[----:B------:R-:W-:Y:S02]  /*0680*/  PRMT R5, R5, 0x5410, R0 ;  /* 0x0000541005057816 */ /* 0x000fe40000000000 */
[----:B------:R-:W-:-:S02]  /*0690*/  PRMT R22, R15, 0x5410, R2 ;  /* 0x000054100f167816 */ /* 0x000fc40000000002 */
[----:B------:R-:W-:Y:S01]  /*06a0*/  PRMT R2, R16, 0x7632, R2 ;  /* 0x0000763210027816 */ /* 0x000fe20000000002 */
[----:B------:R-:W-:Y:S01]  /*06b0*/  VIADD.16x2 R15, R4, R5 ;  /* 0x00000005040f7236 */ /* 0x000fe20000000200 */
[----:B------:R-:W-:Y:S02]  /*06c0*/  SHF.R.S32.HI R0, RZ, 0x10, R8 ;  /* 0x00000010ff007819 */ /* 0x000fe40000011408 */
[----:B------:R-:W-:Y:S02]  /*06d0*/  LOP3.LUT R4, R2, 0xffff, RZ, 0xc0, !PT ;  /* 0x0000ffff02047812 */ /* 0x000fe400078ec0ff */
[----:B------:R-:W-:Y:S02]  /*06e0*/  SHF.R.S32.HI R5, RZ, 0x10, R10 ;  /* 0x00000010ff057819 */ /* 0x000fe4000001140a */
[----:B------:R-:W-:Y:S02]  /*06f0*/  PRMT R10, R4, 0x8880, RZ ;  /* 0x00008880040a7816 */ /* 0x000fe400000000ff */
[----:B------:R-:W-:-:S02]  /*0700*/  PRMT R17, R13, 0x5410, R6 ;  /* 0x000054100d117816 */ /* 0x000fc40000000006 */
[----:B------:R-:W-:Y:S01]  /*0710*/  LOP3.LUT R12, R0, 0xffff, RZ, 0xc0, !PT ;  /* 0x0000ffff000c7812 */ /* 0x000fe200078ec0ff */
[----:B------:R-:W-:Y:S01]  /*0720*/  VIADD R8, R10, 0x1 ;  /* 0x000000010a087836 */ /* 0x000fe20000000000 */
[----:B------:R-:W-:Y:S02]  /*0730*/  PRMT R6, R15, 0x7632, R6 ;  /* 0x000076320f067816 */ /* 0x000fe40000000006 */
[----:B------:R-:W-:Y:S01]  /*0740*/  PRMT R0, R16, 0x7610, R0 ;  /* 0x0000761010007816 */ /* 0x000fe20000000000 */
[----:B------:R-:W-:Y:S01]  /*0750*/  VIADD.16x2 R16, R14, R17 ;  /* 0x000000110e107236 */ /* 0x000fe20000000200 */
[----:B------:R-:W-:Y:S02]  /*0760*/  LOP3.LUT R5, R5, 0xffff, RZ, 0xc0, !PT ;  /* 0x0000ffff05057812 */ /* 0x000fe400078ec0ff */
[----:B------:R-:W-:Y:S02]  /*0770*/  LOP3.LUT R9, R6, 0xff, RZ, 0xc0, !PT ;  /* 0x000000ff06097812 */ /* 0x000fe400078ec0ff */
[----:B------:R-:W-:-:S02]  /*0780*/  SHF.R.U32.HI R12, RZ, 0xf, R12 ;  /* 0x0000000fff0c7819 */ /* 0x000fc4000001160c */
[----:B------:R-:W-:Y:S01]  /*0790*/  SHF.R.U32.HI R13, RZ, 0xf, R5 ;  /* 0x0000000fff0d7819 */ /* 0x000fe20000011605 */
[----:B------:R-:W-:Y:S01]  /*07a0*/  VIADD R5, R3, 0x200 ;  /* 0x0000020003057836 */ /* 0x000fe20000000000 */
[----:B------:R-:W-:Y:S02]  /*07b0*/  LOP3.LUT R4, R0, 0xffff, RZ, 0xc0, !PT ;  /* 0x0000ffff00047812 */ /* 0x000fe400078ec0ff */
[----:B------:R-:W-:Y:S02]  /*07c0*/  ISETP.GE.U32.AND P3, PT, R8, R9, PT ;  /* 0x000000090800720c */ /* 0x000fe40003f66070 */
[----:B------:R-:W-:Y:S01]  /*07d0*/  PRMT R29, R13, 0x5410, R12 ;  /* 0x000054100d1d7816 */ /* 0x000fe2000000000c */
[----:B------:R-:W-:Y:S01]  /*07e0*/  IMAD.HI R12, R5, 0x5397829d, RZ ;  /* 0x5397829d050c7827 */ /* 0x000fe200078e02ff */
[----:B------:R-:W-:Y:S02]  /*07f0*/  PRMT R9, R4, 0x8880, RZ ;  /* 0x0000888004097816 */ /* 0x000fe400000000ff */
[----:B------:R-:W-:-:S02]  /*0800*/  PRMT R4, R15, 0x7610, R4 ;  /* 0x000076100f047816 */ /* 0x000fc40000000004 */
[----:B------:R-:W-:Y:S02]  /*0810*/  PRMT R13, R2, 0x8880, RZ ;  /* 0x00008880020d7816 */ /* 0x000fe400000000ff */
[----:B------:R-:W-:Y:S01]  /*0820*/  PRMT R2, R6, 0x8880, RZ ;  /* 0x0000888006027816 */ /* 0x000fe200000000ff */
[----:B------:R-:W-:Y:S01]  /*0830*/  VIADD R6, R9, 0x1 ;  /* 0x0000000109067836 */ /* 0x000fe20000000000 */
[----:B------:R-:W-:Y:S02]  /*0840*/  SHF.R.U32.HI R23, RZ, 0x1f, R12 ;  /* 0x0000001fff177819 */ /* 0x000fe4000001160c */
[----:B------:R-:W-:Y:S02]  /*0850*/  LOP3.LUT R15, R4, 0xff, RZ, 0xc0, !PT ;  /* 0x000000ff040f7812 */ /* 0x000fe400078ec0ff */
[----:B------:R-:W-:Y:S02]  /*0860*/  LEA.HI.SX32 R8, R12, R23, 0x13 ;  /* 0x000000170c087211 */ /* 0x000fe400078f9aff */
[----:B------:R-:W-:-:S02]  /*0870*/  ISETP.GE.U32.AND P1, PT, R6, R15, PT ;  /* 0x0000000f0600720c */ /* 0x000fc40003f26070 */
[CC--:B------:R-:W-:Y:S01]  /*0880*/  ISETP.GE.AND P0, PT, R13.reuse, R2.reuse, PT ;  /* 0x000000020d00720c */ /* 0x0c0fe20003f06270 */
[----:B------:R-:W-:Y:S01]  /*0890*/  IMAD.SHL.U32 R8, R8, 0x800, RZ ;  /* 0x0000080008087824 */ /* 0x000fe200078e00ff */
[----:B------:R-:W-:Y:S01]  /*08a0*/  ISETP.LT.AND P1, PT, R13, R2, !P1 ;  /* 0x000000020d00720c */ /* 0x000fe20004f21270 */
[----:B------:R-:W-:Y:S01]  /*08b0*/  IMAD.SHL.U32 R2, R9, 0x200, RZ ;  /* 0x0000020009027824 */ /* 0x000fe200078e00ff */
[----:B------:R-:W-:Y:S02]  /*08c0*/  LOP3.LUT R13, R16, 0xffff, RZ, 0xc0, !PT ;  /* 0x0000ffff100d7812 */ /* 0x000fe400078ec0ff */
[----:B------:R-:W-:Y:S02]  /*08d0*/  P2R R35, PR, RZ, 0x2 ;  /* 0x00000002ff237803 */ /* 0x000fe40000000000 */
[----:B------:R-:W-:Y:S02]  /*08e0*/  PRMT R17, R13, 0x8880, RZ ;  /* 0x000088800d117816 */ /* 0x000fe400000000ff */
[----:B------:R-:W-:-:S02]  /*08f0*/  IADD3 R13, R2, R8, R7 ;  /* 0x00000008020d7210 */ /* 0x000fc40007ffe007 */
[--C-:B------:R-:W-:Y:S02]  /*0900*/  IADD3 R25, P1, P2, R2, R8, R7.reuse ;  /* 0x0000000802197210 */ /* 0x100fe40007a3e007 */
[----:B------:R-:W-:Y:S02]  /*0910*/  SHF.R.S32.HI R14, RZ, 0x1f, R2 ;  /* 0x0000001fff0e7819 */ /* 0x000fe40000011402 */
[----:B------:R-:W-:Y:S02]  /*0920*/  SHF.R.S32.HI R9, RZ, 0x1f, R8 ;  /* 0x0000001fff097819 */ /* 0x000fe40000011408 */
[----:B------:R-:W-:Y:S01]  /*0930*/  SHF.R.S32.HI R18, RZ, 0x1f, R7 ;  /* 0x0000001fff127819 */ /* 0x000fe20000011407 */
[----:B------:R-:W-:Y:S01]  /*0940*/  IMAD.SHL.U32 R7, R17, 0x200, RZ ;  /* 0x0000020011077824 */ /* 0x000fe200078e00ff */
[----:B------:R-:W-:Y:S02]  /*0950*/  PRMT R2, R16, 0x7632, R2 ;  /* 0x0000763210027816 */ /* 0x000fe40000000002 */
[----:B------:R-:W-:-:S02]  /*0960*/  ISETP.LT.U32.AND P4, PT, R6, R15, !P3 ;  /* 0x0000000f0600720c */ /* 0x000fc40005f81070 */
[----:B------:R-:W-:Y:S01]  /*0970*/  IADD3.X R27, R14, R9, R18, P1, P2 ;  /* 0x000000090e1b7210 */ /* 0x000fe20000fe4412 */
[----:B------:R-:W-:Y:S01]  /*0980*/  IMAD.SHL.U32 R14, R10, 0x400, RZ ;  /* 0x000004000a0e7824 */ /* 0x000fe200078e00ff */
[----:B------:R-:W-:Y:S02]  /*0990*/  LOP3.LUT R6, R2, 0xffff, RZ, 0xc0, !PT ;  /* 0x0000ffff02067812 */ /* 0x000fe400078ec0ff */
[----:B------:R-:W-:Y:S02]  /*09a0*/  P2R R39, PR, RZ, 0x10 ;  /* 0x00000010ff277803 */ /* 0x000fe40000000000 */
[----:B------:R-:W-:Y:S02]  /*09b0*/  PRMT R6, R6, 0x8880, RZ ;  /* 0x0000888006067816 */ /* 0x000fe400000000ff */
[----:B------:R-:W-:Y:S01]  /*09c0*/  IADD3 R20, P1, R14, R25, RZ ;  /* 0x000000190e147210 */ /* 0x000fe20007f3e0ff */
[----:B------:R-:W-:Y:S01]  /*09d0*/  IMAD R25, R10, 0x400, R13 ;  /* 0x000004000a197824 */ /* 0x000fe200078e020d */
[--C-:B------:R-:W-:Y:S01]  /*09e0*/  SHF.R.S32.HI R15, RZ, 0x1f, R11.reuse ;  /* 0x0000001fff0f7819 */ /* 0x100fe2000001140b */
[----:B------:R-:W-:Y:S01]  /*09f0*/  VIADD.16x2 R10, R22, R29 ;  /* 0x0000001d160a7236 */ /* 0x000fe20000000200 */
[CCC-:B------:R-:W-:Y:S01]  /*0a00*/  IADD3 R19, R7.reuse, R8.reuse, R11.reuse ;  /* 0x0000000807137210 */ /* 0x1c0fe20007ffe00b */
[----:B------:R-:W-:Y:S01]  /*0a10*/  IMAD.MOV.U32 R22, RZ, RZ, R6 ;  /* 0x000000ffff167224 */ /* 0x000fe200078e0006 */
[----:B------:R-:W-:-:S02]  /*0a20*/  IADD3 R21, P2, P4, R7, R8, R11 ;  /* 0x0000000807157210 */ /* 0x000fc40007c5e00b */
[----:B------:R-:W-:Y:S01]  /*0a30*/  PRMT R11, R0, 0x8880, RZ ;  /* 0x00008880000b7816 */ /* 0x000fe200000000ff */
[----:B------:R-:W-:Y:S01]  /*0a40*/  IMAD R19, R22, 0x400, R19 ;  /* 0x0000040016137824 */ /* 0x000fe200078e0213 */
[----:B------:R-:W-:Y:S01]  /*0a50*/  PRMT R0, R4, 0x8880, RZ ;  /* 0x0000888004007816 */ /* 0x000fe200000000ff */
[----:B------:R-:W-:Y:S01]  /*0a60*/  IMAD.SHL.U32 R4, R22, 0x400, RZ ;  /* 0x0000040016047824 */ /* 0x000fe200078e00ff */
[----:B------:R-:W-:Y:S02]  /*0a70*/  SHF.R.S32.HI R18, RZ, 0x1f, R7 ;  /* 0x0000001fff127819 */ /* 0x000fe40000011407 */
[----:B------:R-:W-:Y:S01]  /*0a80*/  LEA.HI.X.SX32 R13, R14, R27, 0x1, P1 ;  /* 0x0000001b0e0d7211 */ /* 0x000fe200008f0eff */
[----:B------:R-:W1:Y:S01]  /*0a90*/  LDC.64 R6, c[0x0][0x210] ;  /* 0x00008400ff067b82 */ /* 0x000e620000000a00 */
[----:B------:R-:W-:Y:S02]  /*0aa0*/  IADD3.X R15, R18, R9, R15, P2, P4 ;  /* 0x00000009120f7210 */ /* 0x000fe400017e840f */
[----:B------:R-:W-:-:S02]  /*0ab0*/  IADD3 R18, P1, R4, R21, RZ ;  /* 0x0000001504127210 */ /* 0x000fc40007f3e0ff */
[----:B------:R-:W-:Y:S02]  /*0ac0*/  LEA R14, P2, R20, UR6, 0x2 ;  /* 0x00000006140e7c11 */ /* 0x000fe4000f8410ff */
[CC--:B------:R-:W-:Y:S02]  /*0ad0*/  ISETP.LT.AND P6, PT, R11.reuse, R0.reuse, !P3 ;  /* 0x000000000b00720c */ /* 0x0c0fe40005fc1270 */
[----:B------:R-:W-:Y:S01]  /*0ae0*/  ISETP.LT.AND P5, PT, R11, R0, !P0 ;  /* 0x000000000b00720c */ /* 0x000fe200047a1270 */
[----:B------:R-:W-:Y:S01]  /*0af0*/  VIADD R0, R17, 0x1 ;  /* 0x0000000111007836 */ /* 0x000fe20000000000 */
[----:B------:R-:W-:Y:S02]  /*0b00*/  LEA.HI.X.SX32 R11, R4, R15, 0x1, P1 ;  /* 0x0000000f040b7211 */ /* 0x000fe400008f0eff */
[----:B------:R-:W-:Y:S02]  /*0b10*/  LEA.HI.X R15, R20, UR7, R13, 0x2, P2 ;  /* 0x00000007140f7c11 */ /* 0x000fe400090f140d */
[----:B------:R-:W-:-:S02]  /*0b20*/  PRMT R20, R2, 0x8880, RZ ;  /* 0x0000888002147816 */ /* 0x000fc400000000ff */
[C---:B------:R-:W-:Y:S02]  /*0b30*/  PRMT R29, R10.reuse, 0x7632, R29 ;  /* 0x000076320a1d7816 */ /* 0x040fe4000000001d */
[----:B------:R-:W-:Y:S01]  /*0b40*/  PRMT R4, R10, 0x7610, R4 ;  /* 0x000076100a047816 */ /* 0x000fe20000000004 */
[----:B------:R-:W-:Y:S01]  /*0b50*/  IMAD.MOV.U32 R17, RZ, RZ, R20 ;  /* 0x000000ffff117224 */ /* 0x000fe200078e0014 */
[----:B------:R-:W-:Y:S02]  /*0b60*/  LEA R10, P0, R18, UR6, 0x2 ;  /* 0x00000006120a7c11 */ /* 0x000fe4000f8010ff */
[----:B------:R-:W-:Y:S01]  /*0b70*/  PRMT R2, R29, 0x8880, RZ ;  /* 0x000088801d027816 */ /* 0x000fe200000000ff */
[----:B-1----:R-:W-:Y:S01]  /*0b80*/  IMAD.WIDE R26, R19, 0x4, R6 ;  /* 0x00000004131a7825 */ /* 0x002fe200078e0206 */
[----:B------:R-:W-:Y:S02]  /*0b90*/  LOP3.LUT R13, R4, 0xff, RZ, 0xc0, !PT ;  /* 0x000000ff040d7812 */ /* 0x000fe400078ec0ff */
[----:B------:R-:W-:Y:S01]  /*0ba0*/  LEA.HI.X R11, R18, UR7, R11, 0x2, P0 ;  /* 0x00000007120b7c11 */ /* 0x000fe200080f140b */
[----:B------:R-:W-:Y:S01]  /*0bb0*/  IMAD.WIDE R24, R25, 0x4, R6 ;  /* 0x0000000419187825 */ /* 0x000fe200078e0206 */
[----:B------:R-:W-:-:S02]  /*0bc0*/  PRMT R21, R16, 0x8880, RZ ;  /* 0x0000888010157816 */ /* 0x000fc400000000ff */
[----:B------:R-:W-:Y:S02]  /*0bd0*/  PRMT R4, R4, 0x8880, RZ ;  /* 0x0000888004047816 */ /* 0x000fe400000000ff */
[----:B------:R-:W-:Y:S02]  /*0be0*/  ISETP.GE.AND P0, PT, R17, R2, PT ;  /* 0x000000021100720c */ /* 0x000fe40003f06270 */
[----:B------:R-:W-:Y:S02]  /*0bf0*/  ISETP.NE.AND P4, PT, R35, RZ, PT ;  /* 0x000000ff2300720c */ /* 0x000fe40003f85270 */
[----:B------:R-:W-:Y:S02]  /*0c00*/  ISETP.LT.AND P2, PT, R21, R4, !P0 ;  /* 0x000000041500720c */ /* 0x000fe40004741270 */
[----:B------:R-:W-:Y:S02]  /*0c10*/  ISETP.GE.U32.AND P1, PT, R0, R13, PT ;  /* 0x0000000d0000720c */ /* 0x000fe40003f26070 */
[----:B------:R-:W-:-:S02]  /*0c20*/  ISETP.LT.AND P3, PT, R5, 0x18800, P2 ;  /* 0x000188000500780c */ /* 0x000fc40001761270 */
[----:B------:R-:W-:Y:S02]  /*0c30*/  P2R R40, PR, RZ, 0x4 ;  /* 0x00000004ff287803 */ /* 0x000fe40000000000 */
[----:B------:R-:W-:Y:S02]  /*0c40*/  ISETP.LT.AND P4, PT, R5, 0x18800, P4 ;  /* 0x000188000500780c */ /* 0x000fe40002781270 */
[----:B------:R-:W-:Y:S01]  /*0c50*/  ISETP.LT.AND P1, PT, R17, R2, !P1 ;  /* 0x000000021100720c */ /* 0x000fe20004f21270 */
[----:B------:R-:W-:Y:S01]  /*0c60*/  IMAD.MOV.U32 R18, RZ, RZ, RZ ;  /* 0x000000ffff127224 */ /* 0x000fe200078e00ff */
[C---:B------:R-:W-:Y:S01]  /*0c70*/  ISETP.LT.AND P2, PT, R5.reuse, 0x18800, P6 ;  /* 0x000188000500780c */ /* 0x040fe20003741270 */
[----:B------:R-:W-:Y:S01]  /*0c80*/  IMAD.MOV.U32 R20, RZ, RZ, RZ ;  /* 0x000000ffff147224 */ /* 0x000fe200078e00ff */
[----:B------:R-:W-:Y:S01]  /*0c90*/  P2R R36, PR, RZ, 0x2 ;  /* 0x00000002ff247803 */ /* 0x000fe20000000000 */
[----:B------:R-:W-:Y:S01]  /*0ca0*/  IMAD.MOV.U32 R19, RZ, RZ, RZ ;  /* 0x000000ffff137224 */ /* 0x000fe200078e00ff */
[----:B------:R-:W-:Y:S01]  /*0cb0*/  ISETP.LT.AND P1, PT, R5, 0x18800, P1 ;  /* 0x000188000500780c */ /* 0x000fe20000f21270 */
[----:B------:R-:W2:Y:S01]  /*0cc0*/  @P3 LDG.E.EL R18, desc[UR4][R26.64] ;  /* 0x000000041a123981 */ /* 0x000ea2000c2e1900 */
[----:B------:R-:W-:-:S02]  /*0cd0*/  P2R R41, PR, RZ, 0x20 ;  /* 0x00000020ff297803 */ /* 0x000fc40000000000 */
[----:B------:R-:W-:Y:S02]  /*0ce0*/  CS2R R16, SRZ ;  /* 0x0000000000107805 */ /* 0x000fe4000001ff00 */
[----:B------:R-:W-:Y:S01]  /*0cf0*/  ISETP.LT.AND P5, PT, R5, 0x18800, P5 ;  /* 0x000188000500780c */ /* 0x000fe20002fa1270 */
[----:B------:R-:W3:Y:S01]  /*0d00*/  @P4 LDG.E.EL R20, desc[UR4][R14.64+0x800] ;  /* 0x000800040e144981 */ /* 0x000ee2000c2e1900 */
[----:B------:R-:W-:Y:S01]  /*0d10*/  LEA.HI.SX32 R12, R12, R23, 0x1c ;  /* 0x000000170c0c7211 */ /* 0x000fe200078fe2ff */
[----:B------:R-:W-:Y:S01]  /*0d20*/  VIADD R22, R22, 0x1 ;  /* 0x0000000116167836 */ /* 0x000fe20000000000 */
[----:B------:R-:W-:Y:S01]  /*0d30*/  P2R R38, PR, RZ, 0x40 ;  /* 0x00000040ff267803 */ /* 0x000fe20000000000 */
[----:B------:R-:W4:Y:S04]  /*0d40*/  @P2 LDG.E.EL R19, desc[UR4][R14.64+0x1000] ;  /* 0x001000040e132981 */ /* 0x000f28000c2e1900 */
[----:B------:R-:W5:Y:S04]  /*0d50*/  @P1 LDG.E.EL R17, desc[UR4][R10.64+0x800] ;  /* 0x000800040a111981 */ /* 0x000f68000c2e1900 */
[----:B------:R1:W5:Y:S01]  /*0d60*/  @P5 LDG.E.EL R16, desc[UR4][R24.64] ;  /* 0x0000000418105981 */ /* 0x000362000c2e1900 */
[----:B------:R-:W-:Y:S01]  /*0d70*/  IMAD.MOV.U32 R2, RZ, RZ, RZ ;  /* 0x000000ffff027224 */ /* 0x000fe200078e00ff */
[----:B------:R-:W-:-:S02]  /*0d80*/  LOP3.LUT R29, R29, 0xff, RZ, 0xc0, !PT ;  /* 0x000000ff1d1d7812 */ /* 0x000fc400078ec0ff */
[----:B------:R-:W-:Y:S01]  /*0d90*/  P2R R28, PR, RZ, 0x20 ;  /* 0x00000020ff1c7803 */ /* 0x000fe20000000000 */
[----:B01----:R-:W-:-:S05]  /*0da0*/  IMAD.HI R24, R3, -0x6db6db6d, R2 ;  /* 0x9249249303187827 */ /* 0x003fca00078e0202 */
[----:B------:R-:W-:-:S04]  /*0db0*/  SHF.R.U32.HI R25, RZ, 0x1f, R24 ;  /* 0x0000001fff197819 */ /* 0x000fc80000011618 */
[----:B------:R-:W-:Y:S01]  /*0dc0*/  LEA.HI.SX32 R25, R24, R25, 0x1e ;  /* 0x0000001918197211 */ /* 0x000fe200078ff2ff */
[----:B------:R-:W-:-:S04]  /*0dd0*/  IMAD.MOV.U32 R24, RZ, RZ, RZ ;  /* 0x000000ffff187224 */ /* 0x000fc800078e00ff */
[----:B------:R-:W-:-:S05]  /*0de0*/  IMAD.HI R2, R25, -0x6db6db6d, R24 ;  /* 0x9249249319027827 */ /* 0x000fca00078e0218 */
[----:B------:R-:W-:-:S04]  /*0df0*/  SHF.R.U32.HI R27, RZ, 0x1f, R2 ;  /* 0x0000001fff1b7819 */ /* 0x000fc80000011602 */
[----:B------:R-:W-:Y:S01]  /*0e00*/  LEA.HI R27, R2, R27, RZ, 0x1e ;  /* 0x0000001b021b7211 */ /* 0x000fe200078ff0ff */
[----:B------:R-:W-:-:S04]  /*0e10*/  IMAD R24, R25, -0x7, R3 ;  /* 0xfffffff919187824 */ /* 0x000fc800078e0203 */
[----:B------:R-:W-:Y:S02]  /*0e20*/  IMAD R27, R27, -0x7, R25 ;  /* 0xfffffff91b1b7824 */ /* 0x000fe400078e0219 */
[----:B------:R-:W-:Y:S02]  /*0e30*/  IMAD.SHL.U32 R24, R24, 0x2, RZ ;  /* 0x0000000218187824 */ /* 0x000fe400078e00ff */
[----:B------:R-:W-:-:S03]  /*0e40*/  IMAD.SHL.U32 R27, R27, 0x2, RZ ;  /* 0x000000021b1b7824 */ /* 0x000fc600078e00ff */
[C---:B------:R-:W-:Y:S02]  /*0e50*/  PRMT R23, R24.reuse, 0x8880, RZ ;  /* 0x0000888018177816 */ /* 0x040fe400000000ff */
[----:B------:R-:W-:Y:S02]  /*0e60*/  PRMT R2, R27, 0x8880, RZ ;  /* 0x000088801b027816 */ /* 0x000fe400000000ff */
[----:B------:R-:W-:Y:S01]  /*0e70*/  PRMT R26, R24, 0x5410, R27 ;  /* 0x00005410181a7816 */ /* 0x000fe2000000001b */
[----:B------:R-:W-:Y:S02]  /*0e80*/  IMAD R25, R23, 0x4925, RZ ;  /* 0x0000492517197824 */ /* 0x000fe400078e02ff */
[----:B------:R-:W-:-:S03]  /*0e90*/  IMAD R24, R2, 0x4925, RZ ;  /* 0x0000492502187824 */ /* 0x000fc600078e02ff */
[----:B------:R-:W-:Y:S02]  /*0ea0*/  SHF.R.S32.HI R23, RZ, 0x10, R25 ;  /* 0x00000010ff177819 */ /* 0x000fe40000011419 */
[----:B------:R-:W-:Y:S02]  /*0eb0*/  SHF.R.S32.HI R2, RZ, 0x10, R24 ;  /* 0x00000010ff027819 */ /* 0x000fe40000011418 */
[----:B------:R-:W-:Y:S02]  /*0ec0*/  LOP3.LUT R23, R23, 0xffff, RZ, 0xc0, !PT ;  /* 0x0000ffff17177812 */ /* 0x000fe400078ec0ff */
[----:B------:R-:W-:Y:S01]  /*0ed0*/  LOP3.LUT R2, R2, 0xffff, RZ, 0xc0, !PT ;  /* 0x0000ffff02027812 */ /* 0x000fe200078ec0ff */
[----:B------:R-:W-:Y:S01]  /*0ee0*/  VIADD.16x2 R30, R26, 0x80008 ;  /* 0x000800081a1e7836 */ /* 0x000fe20000000200 */
[----:B------:R-:W-:Y:S02]  /*0ef0*/  SHF.R.U32.HI R23, RZ, 0xf, R23 ;  /* 0x0000000fff177819 */ /* 0x000fe40000011617 */
[----:B------:R-:W-:-:S02]  /*0f00*/  SHF.R.U32.HI R2, RZ, 0xf, R2 ;  /* 0x0000000fff027819 */ /* 0x000fc40000011602 */
[----:B------:R-:W-:Y:S02]  /*0f10*/  SHF.R.S32.HI R25, RZ, 0x11, R25 ;  /* 0x00000011ff197819 */ /* 0x000fe40000011419 */
[----:B------:R-:W-:Y:S02]  /*0f20*/  PRMT R27, R23, 0x5410, R2 ;  /* 0x00005410171b7816 */ /* 0x000fe40000000002 */
[----:B------:R-:W-:Y:S02]  /*0f30*/  SHF.R.S32.HI R24, RZ, 0x11, R24 ;  /* 0x00000011ff187819 */ /* 0x000fe40000011418 */
[C---:B------:R-:W-:Y:S02]  /*0f40*/  PRMT R23, R30.reuse, 0x7632, R23 ;  /* 0x000076321e177816 */ /* 0x040fe40000000017 */
[----:B------:R-:W-:Y:S02]  /*0f50*/  PRMT R2, R30, 0x7610, R2 ;  /* 0x000076101e027816 */ /* 0x000fe40000000002 */
[----:B------:R-:W-:-:S02]  /*0f60*/  PRMT R26, R25, 0x5410, R24 ;  /* 0x00005410191a7816 */ /* 0x000fc40000000018 */
[----:B------:R-:W-:Y:S02]  /*0f70*/  PRMT R23, R23, 0x8880, RZ ;  /* 0x0000888017177816 */ /* 0x000fe400000000ff */
[----:B------:R-:W-:-:S03]  /*0f80*/  PRMT R24, R2, 0x8880, RZ ;  /* 0x0000888002187816 */ /* 0x000fc600000000ff */
[----:B------:R-:W-:Y:S02]  /*0f90*/  IMAD.MOV.U32 R2, RZ, RZ, R23 ;  /* 0x000000ffff027224 */ /* 0x000fe400078e0017 */
[----:B------:R-:W-:Y:S02]  /*0fa0*/  IMAD.MOV.U32 R23, RZ, RZ, R24 ;  /* 0x000000ffff177224 */ /* 0x000fe400078e0018 */
[----:B------:R-:W-:Y:S02]  /*0fb0*/  IMAD R24, R2, 0x4925, RZ ;  /* 0x0000492502187824 */ /* 0x000fe400078e02ff */
[----:B------:R-:W-:-:S03]  /*0fc0*/  IMAD R25, R23, 0x4925, RZ ;  /* 0x0000492517197824 */ /* 0x000fc600078e02ff */
[----:B------:R-:W-:Y:S02]  /*0fd0*/  SHF.R.S32.HI R2, RZ, 0x11, R24 ;  /* 0x00000011ff027819 */ /* 0x000fe40000011418 */
[--C-:B------:R-:W-:Y:S02]  /*0fe0*/  SHF.R.S32.HI R23, RZ, 0x11, R25.reuse ;  /* 0x00000011ff177819 */ /* 0x100fe40000011419 */
[----:B------:R-:W-:Y:S02]  /*0ff0*/  ISETP.GE.U32.AND P0, PT, R22, R29, PT ;  /* 0x0000001d1600720c */ /* 0x000fe40003f06070 */
[----:B------:R-:W-:Y:S02]  /*1000*/  PRMT R29, R23, 0x5410, R2 ;  /* 0x00005410171d7816 */ /* 0x000fe40000000002 */
[----:B------:R-:W-:Y:S02]  /*1010*/  SHF.R.S32.HI R2, RZ, 0x10, R24 ;  /* 0x00000010ff027819 */ /* 0x000fe40000011418 */
[----:B------:R-:W-:-:S02]  /*1020*/  SHF.R.S32.HI R22, RZ, 0x10, R25 ;  /* 0x00000010ff167819 */ /* 0x000fc40000011419 */
[----:B------:R-:W-:Y:S02]  /*1030*/  LOP3.LUT R2, R2, 0xffff, RZ, 0xc0, !PT ;  /* 0x0000ffff02027812 */ /* 0x000fe400078ec0ff */
[----:B------:R-:W-:Y:S02]  /*1040*/  LOP3.LUT R23, R22, 0xffff, RZ, 0xc0, !PT ;  /* 0x0000ffff16177812 */ /* 0x000fe400078ec0ff */
[----:B------:R-:W-:Y:S01]  /*1050*/  SHF.R.U32.HI R22, RZ, 0xf, R2 ;  /* 0x0000000fff167819 */ /* 0x000fe20000011602 */
[----:B------:R-:W-:Y:S01]  /*1060*/  IMAD.HI R2, R3, 0x5397829d, RZ ;  /* 0x5397829d03027827 */ /* 0x000fe200078e02ff */
[----:B------:R-:W-:-:S04]  /*1070*/  SHF.R.U32.HI R23, RZ, 0xf, R23 ;  /* 0x0000000fff177819 */ /* 0x000fc80000011617 */
[----:B------:R-:W-:Y:S02]  /*1080*/  PRMT R30, R23, 0x5410, R22 ;  /* 0x00005410171e7816 */ /* 0x000fe40000000016 */
[----:B------:R-:W-:Y:S02]  /*1090*/  SHF.R.U32.HI R23, RZ, 0x1f, R2 ;  /* 0x0000001fff177819 */ /* 0x000fe40000011602 */
[----:B------:R-:W-:Y:S02]  /*10a0*/  ISETP.LT.AND P6, PT, R21, R4, !P0 ;  /* 0x000000041500720c */ /* 0x000fe400047c1270 */
[----:B------:R-:W-:Y:S02]  /*10b0*/  LEA.HI.SX32 R22, R2, R23, 0x1c ;  /* 0x0000001702167211 */ /* 0x000fe400078fe2ff */
[----:B------:R-:W-:Y:S02]  /*10c0*/  ISETP.LT.U32.AND P5, PT, R0, R13, !P0 ;  /* 0x0000000d0000720c */ /* 0x000fe400047a1070 */
[----:B------:R-:W-:-:S02]  /*10d0*/  LEA.HI.SX32 R24, R2, R23, 0x13 ;  /* 0x0000001702187211 */ /* 0x000fc400078f9aff */
[----:B------:R-:W-:Y:S02]  /*10e0*/  ISETP.NE.AND P0, PT, R39, RZ, PT ;  /* 0x000000ff2700720c */ /* 0x000fe40003f05270 */
[----:B------:R-:W-:Y:S02]  /*10f0*/  SHF.R.S32.HI R23, RZ, 0x1f, R22 ;  /* 0x0000001fff177819 */ /* 0x000fe40000011416 */
[----:B------:R-:W-:Y:S02]  /*1100*/  ISETP.LT.AND P0, PT, R5, 0x18800, P0 ;  /* 0x000188000500780c */ /* 0x000fe40000701270 */
[----:B------:R-:W-:Y:S01]  /*1110*/  LEA.HI R23, R23, R22, RZ, 0x9 ;  /* 0x0000001617177211 */ /* 0x000fe200078f48ff */
[----:B------:R-:W-:-:S03]  /*1120*/  VIADD.16x2 R13, R26, R27 ;  /* 0x0000001b1a0d7236 */ /* 0x000fc60000000200 */
[----:B------:R-:W-:Y:S01]  /*1130*/  LOP3.LUT R23, R23, 0xfffffe00, RZ, 0xc0, !PT ;  /* 0xfffffe0017177812 */ /* 0x000fe200078ec0ff */
[----:B------:R-:W-:Y:S01]  /*1140*/  IMAD.MOV.U32 R0, RZ, RZ, RZ ;  /* 0x000000ffff007224 */ /* 0x000fe200078e00ff */
[----:B------:R-:W-:-:S03]  /*1150*/  LOP3.LUT R4, R13, 0xffff, RZ, 0xc0, !PT ;  /* 0x0000ffff0d047812 */ /* 0x000fc600078ec0ff */
[----:B------:R-:W-:Y:S01]  /*1160*/  IMAD.IADD R23, R22, 0x1, -R23 ;  /* 0x0000000116177824 */ /* 0x000fe200078e0a17 */
[----:B------:R-:W-:Y:S01]  /*1170*/  PRMT R22, R13, 0x7632, R22 ;  /* 0x000076320d167816 */ /* 0x000fe20000000016 */
[----:B------:R0:W5:Y:S01]  /*1180*/  @P0 LDG.E.EL R0, desc[UR4][R14.64+0x1800] ;  /* 0x001800040e000981 */ /* 0x000162000c2e1900 */
[----:B------:R-:W-:Y:S02]  /*1190*/  P2R R34, PR, RZ, 0x20 ;  /* 0x00000020ff227803 */ /* 0x000fe40000000000 */
[----:B------:R-:W-:Y:S02]  /*11a0*/  P2R R47, PR, RZ, 0x1 ;  /* 0x00000001ff2f7803 */ /* 0x000fe40000000000 */
[C---:B------:R-:W-:Y:S02]  /*11b0*/  ISETP.LT.AND P0, PT, R5.reuse, 0x18800, P6 ;  /* 0x000188000500780c */ /* 0x040fe40003701270 */
[----:B------:R-:W-:Y:S01]  /*11c0*/  ISETP.LT.AND P5, PT, R5, 0x18800, P5 ;  /* 0x000188000500780c */ /* 0x000fe20002fa1270 */
[----:B------:R-:W-:Y:S01]  /*11d0*/  VIADD.16x2 R29, R29, R30 ;  /* 0x0000001e1d1d7236 */ /* 0x000fe20000000200 */
[----:B------:R-:W-:-:S02]  /*11e0*/  PRMT R26, R4, 0x8880, RZ ;  /* 0x00008880041a7816 */ /* 0x000fc400000000ff */
[----:B0-----:R-:W-:Y:S01]  /*11f0*/  LOP3.LUT R15, R22, 0xffff, RZ, 0xc0, !PT ;  /* 0x0000ffff160f7812 */ /* 0x001fe200078ec0ff */
[----:B------:R-:W-:Y:S01]  /*1200*/  IMAD.SHL.U32 R4, R24, 0x800, RZ ;  /* 0x0000080018047824 */ /* 0x000fe200078e00ff */
[----:B------:R-:W-:Y:S02]  /*1210*/  PRMT R14, R29, 0x7610, R14 ;  /* 0x000076101d0e7816 */ /* 0x000fe4000000000e */
[----:B------:R-:W-:Y:S01]  /*1220*/  PRMT R24, R15, 0x8880, RZ ;  /* 0x000088800f187816 */ /* 0x000fe200000000ff */
[----:B------:R-:W-:Y:S02]  /*1230*/  IMAD.MOV.U32 R15, RZ, RZ, R26 ;  /* 0x000000ffff0f7224 */ /* 0x000fe400078e001a */
[----:B------:R-:W-:Y:S02]  /*1240*/  IMAD.MOV.U32 R21, RZ, RZ, RZ ;  /* 0x000000ffff157224 */ /* 0x000fe400078e00ff */
[----:B------:R-:W-:Y:S01]  /*1250*/  IMAD.MOV.U32 R2, RZ, RZ, RZ ;  /* 0x000000ffff027224 */ /* 0x000fe200078e00ff */
[----:B------:R-:W-:Y:S01]  /*1260*/  PRMT R22, R22, 0x8880, RZ ;  /* 0x0000888016167816 */ /* 0x000fe200000000ff */
[----:B------:R-:W-:Y:S01]  /*1270*/  VIADD R27, R15, 0x1 ;  /* 0x000000010f1b7836 */ /* 0x000fe20000000000 */
[----:B------:R-:W-:Y:S01]  /*1280*/  PRMT R25, R29, 0x7632, R25 ;  /* 0x000076321d197816 */ /* 0x000fe20000000019 */
[----:B------:R-:W5:Y:S01]  /*1290*/  @P0 LDG.E.EL R21, desc[UR4][R10.64+0x1000] ;  /* 0x001000040a150981 */ /* 0x000f62000c2e1900 */
[----:B------:R-:W-:-:S02]  /*12a0*/  LOP3.LUT R30, R14, 0xff, RZ, 0xc0, !PT ;  /* 0x000000ff0e1e7812 */ /* 0x000fc400078ec0ff */
[----:B------:R-:W-:Y:S01]  /*12b0*/  P2R R37, PR, RZ, 0x40 ;  /* 0x00000040ff257803 */ /* 0x000fe20000000000 */
[----:B------:R0:W5:Y:S01]  /*12c0*/  @P5 LDG.E.EL R2, desc[UR4][R10.64+0x1800] ;  /* 0x001800040a025981 */ /* 0x000162000c2e1900 */
[----:B------:R-:W-:Y:S02]  /*12d0*/  ISETP.GE.U32.AND P6, PT, R27, R30, PT ;  /* 0x0000001e1b00720c */ /* 0x000fe40003fc6070 */
[----:B------:R-:W-:Y:S01]  /*12e0*/  P2R R44, PR, RZ, 0x1 ;  /* 0x00000001ff2c7803 */ /* 0x000fe20000000000 */
[----:B0-----:R-:W-:Y:S01]  /*12f0*/  IMAD.MOV.U32 R11, RZ, RZ, R22 ;  /* 0x000000ffff0b7224 */ /* 0x001fe200078e0016 */
[----:B------:R-:W-:Y:S02]  /*1300*/  PRMT R10, R25, 0x8880, RZ ;  /* 0x00008880190a7816 */ /* 0x000fe400000000ff */
[----:B------:R-:W-:Y:S02]  /*1310*/  PRMT R32, R13, 0x8880, RZ ;  /* 0x000088800d207816 */ /* 0x000fe400000000ff */
[----:B------:R-:W-:-:S02]  /*1320*/  ISETP.LT.AND P0, PT, R11, R10, !P6 ;  /* 0x0000000a0b00720c */ /* 0x000fc40007701270 */
[----:B------:R-:W-:Y:S02]  /*1330*/  PRMT R31, R14, 0x8880, RZ ;  /* 0x000088800e1f7816 */ /* 0x000fe400000000ff */
[----:B------:R-:W-:Y:S01]  /*1340*/  ISETP.GE.AND P6, PT, R11, R10, PT ;  /* 0x0000000a0b00720c */ /* 0x000fe20003fc6270 */
[----:B------:R-:W-:Y:S01]  /*1350*/  IMAD.SHL.U32 R26, R15, 0x200, RZ ;  /* 0x000002000f1a7824 */ /* 0x000fe200078e00ff */
[----:B------:R-:W-:Y:S02]  /*1360*/  P2R R48, PR, RZ, 0x20 ;  /* 0x00000020ff307803 */ /* 0x000fe40000000000 */
[----:B------:R-:W-:Y:S02]  /*1370*/  ISETP.LT.AND P5, PT, R32, R31, !P6 ;  /* 0x0000001f2000720c */ /* 0x000fe400077a1270 */
[----:B------:R-:W-:Y:S02]  /*1380*/  IADD3 R11, R26, R4, R23 ;  /* 0x000000041a0b7210 */ /* 0x000fe40007ffe017 */
[----:B------:R-:W-:-:S02]  /*1390*/  P2R R42, PR, RZ, 0x20 ;  /* 0x00000020ff2a7803 */ /* 0x000fc40000000000 */
[----:B------:R-:W-:Y:S01]  /*13a0*/  ISETP.LT.AND P5, PT, R3, 0x18800, P5 ;  /* 0x000188000300780c */ /* 0x000fe20002fa1270 */
[----:B------:R-:W-:Y:S02]  /*13b0*/  IMAD R11, R24, 0x400, R11 ;  /* 0x00000400180b7824 */ /* 0x000fe400078e020b */
[----:B------:R-:W-:Y:S02]  /*13c0*/  IMAD.MOV.U32 R22, RZ, RZ, RZ ;  /* 0x000000ffff167224 */ /* 0x000fe400078e00ff */
[----:B------:R-:W-:Y:S01]  /*13d0*/  IMAD.WIDE R10, R11, 0x4, R6 ;  /* 0x000000040b0a7825 */ /* 0x000fe200078e0206 */
[----:B------:R-:W-:Y:S02]  /*13e0*/  P2R R29, PR, RZ, 0x20 ;  /* 0x00000020ff1d7803 */ /* 0x000fe40000000000 */
[----:B------:R-:W-:Y:S02]  /*13f0*/  SHF.R.S32.HI R15, RZ, 0x1f, R23 ;  /* 0x0000001fff0f7819 */ /* 0x000fe40000011417 */
[----:B------:R-:W-:-:S02]  /*1400*/  SHF.R.S32.HI R13, RZ, 0x1f, R4 ;  /* 0x0000001fff0d7819 */ /* 0x000fc40000011404 */
[----:B------:R-:W-:Y:S01]  /*1410*/  SHF.R.S32.HI R14, RZ, 0x1f, R26 ;  /* 0x0000001fff0e7819 */ /* 0x000fe2000001141a */
[----:B------:R0:W5:Y:S01]  /*1420*/  @P5 LDG.E.EL R22, desc[UR4][R10.64] ;  /* 0x000000040a165981 */ /* 0x000162000c2e1900 */
[----:B------:R-:W-:-:S04]  /*1430*/  IADD3 R23, P5, P6, R26, R4, R23 ;  /* 0x000000041a177210 */ /* 0x000fc80007ebe017 */
[----:B------:R-:W-:Y:S01]  /*1440*/  IADD3.X R33, R14, R13, R15, P5, P6 ;  /* 0x0000000d0e217210 */ /* 0x000fe20002fec40f */
[C---:B------:R-:W-:Y:S01]  /*1450*/  IMAD.SHL.U32 R14, R24.reuse, 0x400, RZ ;  /* 0x00000400180e7824 */ /* 0x040fe200078e00ff */
[----:B------:R-:W-:Y:S01]  /*1460*/  LOP3.LUT R25, R25, 0xff, RZ, 0xc0, !PT ;  /* 0x000000ff19197812 */ /* 0x000fe200078ec0ff */
[----:B------:R-:W-:-:S03]  /*1470*/  VIADD R24, R24, 0x1 ;  /* 0x0000000118187836 */ /* 0x000fc60000000000 */
[----:B------:R-:W-:Y:S02]  /*1480*/  IADD3 R15, P6, R14, R23, RZ ;  /* 0x000000170e0f7210 */ /* 0x000fe40007fde0ff */
[----:B------:R-:W-:Y:S02]  /*1490*/  ISETP.NE.AND P5, PT, R28, RZ, PT ;  /* 0x000000ff1c00720c */ /* 0x000fe40003fa5270 */
[----:B------:R-:W-:Y:S02]  /*14a0*/  LEA.HI.X.SX32 R26, R14, R33, 0x1, P6 ;  /* 0x000000210e1a7211 */ /* 0x000fe400030f0eff */
[----:B------:R-:W-:-:S04]  /*14b0*/  LEA R14, P6, R15, UR6, 0x2 ;  /* 0x000000060f0e7c11 */ /* 0x000fc8000f8c10ff */
[----:B------:R-:W-:Y:S02]  /*14c0*/  LEA.HI.X R15, R15, UR7, R26, 0x2, P6 ;  /* 0x000000070f0f7c11 */ /* 0x000fe4000b0f141a */
[----:B--2---:R-:W-:Y:S02]  /*14d0*/  SEL R18, R18, RZ, P3 ;  /* 0x000000ff12127207 */ /* 0x004fe40001800000 */
[----:B------:R-:W-:Y:S02]  /*14e0*/  ISETP.GE.U32.AND P3, PT, R24, R25, PT ;  /* 0x000000191800720c */ /* 0x000fe40003f66070 */
[----:B---3--:R-:W-:Y:S02]  /*14f0*/  SEL R23, R20, RZ, P4 ;  /* 0x000000ff14177207 */ /* 0x008fe40002000000 */
[----:B----4-:R-:W-:Y:S02]  /*1500*/  SEL R20, R19, RZ, P2 ;  /* 0x000000ff13147207 */ /* 0x010fe40001000000 */
[----:B------:R-:W-:-:S02]  /*1510*/  ISETP.LT.AND P2, PT, R32, R31, !P3 ;  /* 0x0000001f2000720c */ /* 0x000fc40005f41270 */
[----:B-----5:R-:W-:Y:S02]  /*1520*/  SEL R19, R17, RZ, P1 ;  /* 0x000000ff11137207 */ /* 0x020fe40000800000 */
[----:B------:R-:W-:Y:S02]  /*1530*/  P2R R45, PR, RZ, 0x4 ;  /* 0x00000004ff2d7803 */ /* 0x000fe40000000000 */
[C---:B------:R-:W-:Y:S02]  /*1540*/  ISETP.LT.AND P1, PT, R3.reuse, 0x18800, P0 ;  /* 0x000188000300780c */ /* 0x040fe40000721270 */
[----:B------:R-:W-:Y:S02]  /*1550*/  ISETP.LT.AND P2, PT, R3, 0x18800, P2 ;  /* 0x000188000300780c */ /* 0x000fe40001741270 */
[----:B------:R-:W-:-:S05]  /*1560*/  SEL R16, R16, RZ, P5 ;  /* 0x000000ff10107207 */ /* 0x000fca0002800000 */
[----:B------:R-:W-:Y:S01]  /*1570*/  FADD R23, R16, R23 ;  /* 0x0000001710177221 */ /* 0x000fe20000000000 */
[----:B------:R-:W-:-:S06]  /*1580*/  CS2R R16, SRZ ;  /* 0x0000000000107805 */ /* 0x000fcc000001ff00 */
[----:B------:R-:W2:Y:S04]  /*1590*/  @P1 LDG.E.EL R16, desc[UR4][R14.64+0x800] ;  /* 0x000800040e101981 */ /* 0x000ea8000c2e1900 */
[----:B------:R-:W3:Y:S01]  /*15a0*/  @P2 LDG.E.EL R17, desc[UR4][R14.64+0x1000] ;  /* 0x001000040e112981 */ /* 0x000ee2000c2e1900 */
[----:B0-----:R-:W-:Y:S02]  /*15b0*/  VIADD R11, R3, 0x1 ;  /* 0x00000001030b7836 */ /* 0x001fe40000000000 */
[----:B------:R-:W-:-:S04]  /*15c0*/  IMAD.MOV.U32 R10, RZ, RZ, RZ ;  /* 0x000000ffff0a7224 */ /* 0x000fc800078e00ff */
[----:B------:R-:W-:-:S05]  /*15d0*/  IMAD.HI R24, R11, -0x6db6db6d, R10 ;  /* 0x924924930b187827 */ /* 0x000fca00078e020a */
[----:B------:R-:W-:-:S04]  /*15e0*/  SHF.R.U32.HI R25, RZ, 0x1f, R24 ;  /* 0x0000001fff197819 */ /* 0x000fc80000011618 */
[----:B------:R-:W-:Y:S01]  /*15f0*/  LEA.HI.SX32 R25, R24, R25, 0x1e ;  /* 0x0000001918197211 */ /* 0x000fe200078ff2ff */
[----:B------:R-:W-:-:S04]  /*1600*/  IMAD.MOV.U32 R24, RZ, RZ, RZ ;  /* 0x000000ffff187224 */ /* 0x000fc800078e00ff */
[----:B------:R-:W-:Y:S01]  /*1610*/  IMAD.HI R10, R25, -0x6db6db6d, R24 ;  /* 0x92492493190a7827 */ /* 0x000fe200078e0218 */
[----:B------:R-:W-:-:S04]  /*1620*/  ISETP.LT.U32.AND P3, PT, R27, R30, !P3 ;  /* 0x0000001e1b00720c */ /* 0x000fc80005f61070 */
[----:B------:R-:W-:-:S04]  /*1630*/  SHF.R.U32.HI R27, RZ, 0x1f, R10 ;  /* 0x0000001fff1b7819 */ /* 0x000fc8000001160a */
[----:B------:R-:W-:Y:S01]  /*1640*/  LEA.HI R27, R10, R27, RZ, 0x1e ;  /* 0x0000001b0a1b7211 */ /* 0x000fe200078ff0ff */
[----:B------:R-:W-:-:S04]  /*1650*/  IMAD R24, R25, -0x7, R11 ;  /* 0xfffffff919187824 */ /* 0x000fc800078e020b */
[----:B------:R-:W-:Y:S02]  /*1660*/  IMAD R27, R27, -0x7, R25 ;  /* 0xfffffff91b1b7824 */ /* 0x000fe400078e0219 */
[----:B------:R-:W-:Y:S02]  /*1670*/  IMAD.SHL.U32 R24, R24, 0x2, RZ ;  /* 0x0000000218187824 */ /* 0x000fe400078e00ff */
[----:B------:R-:W-:-:S03]  /*1680*/  IMAD.SHL.U32 R27, R27, 0x2, RZ ;  /* 0x000000021b1b7824 */ /* 0x000fc600078e00ff */
[----:B------:R-:W-:Y:S02]  /*1690*/  PRMT R26, R24, 0x8880, RZ ;  /* 0x00008880181a7816 */ /* 0x000fe400000000ff */
[----:B------:R-:W-:Y:S02]  /*16a0*/  PRMT R25, R27, 0x8880, RZ ;  /* 0x000088801b197816 */ /* 0x000fe400000000ff */
[----:B------:R-:W-:Y:S01]  /*16b0*/  ISETP.LT.AND P4, PT, R3, 0x18800, P3 ;  /* 0x000188000300780c */ /* 0x000fe20001f81270 */
[----:B------:R-:W-:Y:S01]  /*16c0*/  IMAD R28, R26, 0x4925, RZ ;  /* 0x000049251a1c7824 */ /* 0x000fe200078e02ff */
[----:B------:R-:W-:Y:S01]  /*16d0*/  PRMT R27, R24, 0x5410, R27 ;  /* 0x00005410181b7816 */ /* 0x000fe2000000001b */
[----:B------:R-:W-:Y:S02]  /*16e0*/  IMAD R26, R25, 0x4925, RZ ;  /* 0x00004925191a7824 */ /* 0x000fe400078e02ff */
[----:B------:R-:W-:Y:S01]  /*16f0*/  IMAD.MOV.U32 R10, RZ, RZ, RZ ;  /* 0x000000ffff0a7224 */ /* 0x000fe200078e00ff */
[----:B------:R-:W-:Y:S01]  /*1700*/  SHF.R.S32.HI R25, RZ, 0x11, R28 ;  /* 0x00000011ff197819 */ /* 0x000fe2000001141c */
[----:B------:R-:W-:Y:S01]  /*1710*/  VIADD.16x2 R30, R27, 0x80008 ;  /* 0x000800081b1e7836 */ /* 0x000fe20000000200 */
[----:B------:R-:W-:-:S04]  /*1720*/  SHF.R.S32.HI R24, RZ, 0x11, R26 ;  /* 0x00000011ff187819 */ /* 0x000fc8000001141a */
[--C-:B------:R-:W-:Y:S01]  /*1730*/  PRMT R27, R25, 0x5410, R24.reuse ;  /* 0x00005410191b7816 */ /* 0x100fe20000000018 */
[----:B------:R0:W4:Y:S01]  /*1740*/  @P4 LDG.E.EL R10, desc[UR4][R14.64+0x1800] ;  /* 0x001800040e0a4981 */ /* 0x000122000c2e1900 */
[C---:B------:R-:W-:Y:S02]  /*1750*/  PRMT R25, R30.reuse, 0x7632, R25 ;  /* 0x000076321e197816 */ /* 0x040fe40000000019 */
[----:B------:R-:W-:Y:S02]  /*1760*/  PRMT R24, R30, 0x7610, R24 ;  /* 0x000076101e187816 */ /* 0x000fe40000000018 */
[----:B------:R-:W-:Y:S02]  /*1770*/  PRMT R25, R25, 0x8880, RZ ;  /* 0x0000888019197816 */ /* 0x000fe400000000ff */
[----:B0-----:R-:W-:Y:S02]  /*1780*/  SHF.R.S32.HI R15, RZ, 0x10, R28 ;  /* 0x00000010ff0f7819 */ /* 0x001fe4000001141c */
[----:B------:R-:W-:-:S02]  /*1790*/  SHF.R.S32.HI R14, RZ, 0x10, R26 ;  /* 0x00000010ff0e7819 */ /* 0x000fc4000001141a */
[----:B------:R-:W-:Y:S02]  /*17a0*/  LOP3.LUT R15, R15, 0xffff, RZ, 0xc0, !PT ;  /* 0x0000ffff0f0f7812 */ /* 0x000fe400078ec0ff */
[----:B------:R-:W-:Y:S02]  /*17b0*/  LOP3.LUT R14, R14, 0xffff, RZ, 0xc0, !PT ;  /* 0x0000ffff0e0e7812 */ /* 0x000fe400078ec0ff */
[----:B------:R-:W-:Y:S01]  /*17c0*/  PRMT R26, R24, 0x8880, RZ ;  /* 0x00008880181a7816 */ /* 0x000fe200000000ff */
[----:B------:R-:W-:Y:S01]  /*17d0*/  IMAD.MOV.U32 R24, RZ, RZ, R25 ;  /* 0x000000ffff187224 */ /* 0x000fe200078e0019 */
[----:B------:R-:W-:Y:S02]  /*17e0*/  SHF.R.U32.HI R15, RZ, 0xf, R15 ;  /* 0x0000000fff0f7819 */ /* 0x000fe4000001160f */
[----:B------:R-:W-:Y:S01]  /*17f0*/  SHF.R.U32.HI R14, RZ, 0xf, R14 ;  /* 0x0000000fff0e7819 */ /* 0x000fe2000001160e */
[----:B------:R-:W-:Y:S02]  /*1800*/  IMAD.MOV.U32 R25, RZ, RZ, R26 ;  /* 0x000000ffff197224 */ /* 0x000fe400078e001a */
[----:B------:R-:W-:Y:S01]  /*1810*/  IMAD R24, R24, 0x4925, RZ ;  /* 0x0000492518187824 */ /* 0x000fe200078e02ff */
[----:B------:R-:W-:Y:S01]  /*1820*/  PRMT R14, R15, 0x5410, R14 ;  /* 0x000054100f0e7816 */ /* 0x000fe2000000000e */
[----:B------:R-:W-:-:S02]  /*1830*/  IMAD R25, R25, 0x4925, RZ ;  /* 0x0000492519197824 */ /* 0x000fc400078e02ff */
[----:B------:R-:W-:-:S03]  /*1840*/  IMAD.HI R11, R11, 0x5397829d, RZ ;  /* 0x5397829d0b0b7827 */ /* 0x000fc600078e02ff */
[----:B------:R-:W-:Y:S01]  /*1850*/  SHF.R.S32.HI R15, RZ, 0x11, R25 ;  /* 0x00000011ff0f7819 */ /* 0x000fe20000011419 */
[----:B------:R-:W-:Y:S01]  /*1860*/  VIADD.16x2 R27, R27, R14 ;  /* 0x0000000e1b1b7236 */ /* 0x000fe20000000200 */
[----:B------:R-:W-:-:S04]  /*1870*/  SHF.R.S32.HI R14, RZ, 0x11, R24 ;  /* 0x00000011ff0e7819 */ /* 0x000fc80000011418 */
[----:B------:R-:W-:Y:S02]  /*1880*/  PRMT R26, R15, 0x5410, R14 ;  /* 0x000054100f1a7816 */ /* 0x000fe4000000000e */
[----:B------:R-:W-:Y:S02]  /*1890*/  SHF.R.U32.HI R14, RZ, 0x1f, R11 ;  /* 0x0000001fff0e7819 */ /* 0x000fe4000001160b */
[----:B------:R-:W-:Y:S02]  /*18a0*/  SHF.R.S32.HI R15, RZ, 0x10, R24 ;  /* 0x00000010ff0f7819 */ /* 0x000fe40000011418 */
[----:B------:R-:W-:Y:S02]  /*18b0*/  LEA.HI.SX32 R14, R11, R14, 0x1c ;  /* 0x0000000e0b0e7211 */ /* 0x000fe400078fe2ff */
[----:B------:R-:W-:Y:S02]  /*18c0*/  SHF.R.S32.HI R24, RZ, 0x10, R25 ;  /* 0x00000010ff187819 */ /* 0x000fe40000011419 */
[----:B------:R-:W-:-:S02]  /*18d0*/  SHF.R.S32.HI R11, RZ, 0x1f, R14 ;  /* 0x0000001fff0b7819 */ /* 0x000fc4000001140e */
[----:B------:R-:W-:Y:S02]  /*18e0*/  LOP3.LUT R15, R15, 0xffff, RZ, 0xc0, !PT ;  /* 0x0000ffff0f0f7812 */ /* 0x000fe400078ec0ff */
[----:B------:R-:W-:Y:S02]  /*18f0*/  LOP3.LUT R24, R24, 0xffff, RZ, 0xc0, !PT ;  /* 0x0000ffff18187812 */ /* 0x000fe400078ec0ff */
[----:B------:R-:W-:Y:S02]  /*1900*/  LEA.HI R11, R11, R14, RZ, 0x9 ;  /* 0x0000000e0b0b7211 */ /* 0x000fe400078f48ff */
[----:B------:R-:W-:Y:S02]  /*1910*/  SHF.R.U32.HI R15, RZ, 0xf, R15 ;  /* 0x0000000fff0f7819 */ /* 0x000fe4000001160f */
[----:B------:R-:W-:Y:S02]  /*1920*/  SHF.R.U32.HI R24, RZ, 0xf, R24 ;  /* 0x0000000fff187819 */ /* 0x000fe40000011618 */
[----:B------:R-:W-:-:S02]  /*1930*/  LOP3.LUT R11, R11, 0xfffffe00, RZ, 0xc0, !PT ;  /* 0xfffffe000b0b7812 */ /* 0x000fc400078ec0ff */
[----:B------:R-:W-:Y:S02]  /*1940*/  PRMT R15, R24, 0x5410, R15 ;  /* 0x00005410180f7816 */ /* 0x000fe4000000000f */
[----:B------:R-:W-:Y:S01]  /*1950*/  PRMT R25, R27, 0x7632, R25 ;  /* 0x000076321b197816 */ /* 0x000fe20000000019 */
[----:B------:R-:W-:Y:S02]  /*1960*/  IMAD.IADD R14, R14, 0x1, -R11 ;  /* 0x000000010e0e7824 */ /* 0x000fe400078e0a0b */
[----:B------:R-:W-:Y:S01]  /*1970*/  VIADD.16x2 R28, R26, R15 ;  /* 0x0000000f1a1c7236 */ /* 0x000fe20000000200 */
[----:B------:R-:W-:-:S04]  /*1980*/  LOP3.LUT R11, R25, 0xffff, RZ, 0xc0, !PT ;  /* 0x0000ffff190b7812 */ /* 0x000fc800078ec0ff */
[----:B------:R-:W-:Y:S02]  /*1990*/  PRMT R15, R11, 0x8880, RZ ;  /* 0x000088800b0f7816 */ /* 0x000fe400000000ff */
[----:B------:R-:W-:Y:S01]  /*19a0*/  PRMT R26, R28, 0x7632, R26 ;  /* 0x000076321c1a7816 */ /* 0x000fe2000000001a */
[----:B------:R-:W-:Y:S02]  /*19b0*/  FADD R11, R23, R20 ;  /* 0x00000014170b7221 */ /* 0x000fe40000000000 */
[----:B------:R-:W-:Y:S01]  /*19c0*/  VIADD R20, R15, 0x1 ;  /* 0x000000010f147836 */ /* 0x000fe20000000000 */
[----:B------:R-:W-:Y:S02]  /*19d0*/  LOP3.LUT R23, R26, 0xff, RZ, 0xc0, !PT ;  /* 0x000000ff1a177812 */ /* 0x000fe400078ec0ff */
[----:B------:R-:W-:Y:S02]  /*19e0*/  P2R R43, PR, RZ, 0x1 ;  /* 0x00000001ff2b7803 */ /* 0x000fe40000000000 */
[----:B------:R-:W-:-:S02]  /*19f0*/  ISETP.NE.AND P0, PT, R44, RZ, PT ;  /* 0x000000ff2c00720c */ /* 0x000fc40003f05270 */
[----:B------:R-:W-:Y:S02]  /*1a00*/  P2R R44, PR, RZ, 0x8 ;  /* 0x00000008ff2c7803 */ /* 0x000fe40000000000 */
[----:B------:R-:W-:Y:S02]  /*1a10*/  ISETP.GE.U32.AND P3, PT, R20, R23, PT ;  /* 0x000000171400720c */ /* 0x000fe40003f66070 */
[----:B------:R-:W-:-:S04]  /*1a20*/  PRMT R23, R27, 0x7610, R23 ;  /* 0x000076101b177816 */ /* 0x000fc80000000017 */
[----:B------:R-:W-:-:S04]  /*1a30*/  LOP3.LUT R20, R23, 0xffff, RZ, 0xc0, !PT ;  /* 0x0000ffff17147812 */ /* 0x000fc800078ec0ff */
[----:B------:R-:W-:Y:S01]  /*1a40*/  PRMT R20, R20, 0x8880, RZ ;  /* 0x0000888014147816 */ /* 0x000fe200000000ff */
[----:B------:R-:W-:Y:S01]  /*1a50*/  FADD R24, R18, R19 ;  /* 0x0000001312187221 */ /* 0x000fe20000000000 */
[----:B------:R-:W-:-:S03]  /*1a60*/  PRMT R18, R28, 0x7610, R18 ;  /* 0x000076101c127816 */ /* 0x000fc60000000012 */
[----:B------:R-:W-:Y:S01]  /*1a70*/  IMAD.MOV.U32 R19, RZ, RZ, R20 ;  /* 0x000000ffff137224 */ /* 0x000fe200078e0014 */
[----:B------:R-:W-:-:S03]  /*1a80*/  LOP3.LUT R31, R18, 0xff, RZ, 0xc0, !PT ;  /* 0x000000ff121f7812 */ /* 0x000fc600078ec0ff */
[C---:B------:R-:W-:Y:S02]  /*1a90*/  IMAD R27, R19.reuse, 0x200, R14 ;  /* 0x00000200131b7824 */ /* 0x040fe400078e020e */
[----:B------:R-:W-:Y:S02]  /*1aa0*/  VIADD R14, R19, 0x1 ;  /* 0x00000001130e7836 */ /* 0x000fe40000000000 */
[----:B------:R-:W-:-:S03]  /*1ab0*/  IMAD.SHL.U32 R19, R15, 0x400, RZ ;  /* 0x000004000f137824 */ /* 0x000fc600078e00ff */
[CC--:B------:R-:W-:Y:S02]  /*1ac0*/  ISETP.LT.U32.AND P5, PT, R14.reuse, R31.reuse, !P3 ;  /* 0x0000001f0e00720c */ /* 0x0c0fe40005fa1070 */
[----:B------:R-:W-:Y:S02]  /*1ad0*/  P2R R33, PR, RZ, 0x10 ;  /* 0x00000010ff217803 */ /* 0x000fe40000000000 */
[----:B------:R-:W-:Y:S02]  /*1ae0*/  ISETP.GE.U32.AND P4, PT, R14, R31, PT ;  /* 0x0000001f0e00720c */ /* 0x000fe40003f86070 */
[----:B------:R-:W-:Y:S02]  /*1af0*/  P2R R46, PR, RZ, 0x20 ;  /* 0x00000020ff2e7803 */ /* 0x000fe40000000000 */
[----:B------:R-:W-:Y:S02]  /*1b00*/  SHF.R.S32.HI R14, RZ, 0x1f, R19 ;  /* 0x0000001fff0e7819 */ /* 0x000fe40000011413 */
[----:B------:R-:W-:-:S02]  /*1b10*/  SHF.R.S32.HI R15, RZ, 0x1f, R27 ;  /* 0x0000001fff0f7819 */ /* 0x000fc4000001141b */
[----:B------:R-:W-:-:S04]  /*1b20*/  IADD3 R20, P5, P6, R4, R27, R19 ;  /* 0x0000001b04147210 */ /* 0x000fc80007ebe013 */
[----:B------:R-:W-:Y:S02]  /*1b30*/  IADD3.X R15, R13, R15, R14, P5, P6 ;  /* 0x0000000f0d0f7210 */ /* 0x000fe40002fec40e */
[----:B------:R-:W-:Y:S02]  /*1b40*/  LEA R14, P5, R20, UR6, 0x2 ;  /* 0x00000006140e7c11 */ /* 0x000fe4000f8a10ff */
[----:B------:R-:W-:Y:S02]  /*1b50*/  IADD3 R27, R4, R27, R19 ;  /* 0x0000001b041b7210 */ /* 0x000fe40007ffe013 */
[----:B------:R-:W-:Y:S02]  /*1b60*/  LEA.HI.X R15, R20, UR7, R15, 0x2, P5 ;  /* 0x00000007140f7c11 */ /* 0x000fe4000a8f140f */
[----:B------:R-:W-:Y:S02]  /*1b70*/  PRMT R19, R23, 0x8880, RZ ;  /* 0x0000888017137816 */ /* 0x000fe400000000ff */
[----:B------:R-:W-:-:S02]  /*1b80*/  PRMT R18, R18, 0x8880, RZ ;  /* 0x0000888012127816 */ /* 0x000fc400000000ff */
[----:B------:R-:W-:Y:S02]  /*1b90*/  ISETP.NE.AND P5, PT, R29, RZ, PT ;  /* 0x000000ff1d00720c */ /* 0x000fe40003fa5270 */
[----:B------:R-:W-:Y:S02]  /*1ba0*/  SEL R21, R21, RZ, P0 ;  /* 0x000000ff15157207 */ /* 0x000fe40000000000 */
[----:B------:R-:W-:Y:S02]  /*1bb0*/  ISETP.LT.AND P3, PT, R19, R18, !P3 ;  /* 0x000000121300720c */ /* 0x000fe40005f61270 */
[----:B------:R-:W-:Y:S02]  /*1bc0*/  SEL R30, R22, RZ, P5 ;  /* 0x000000ff161e7207 */ /* 0x000fe40002800000 */
[----:B------:R-:W-:Y:S02]  /*1bd0*/  CS2R R28, SRZ ;  /* 0x00000000001c7805 */ /* 0x000fe4000001ff00 */
[----:B------:R-:W-:-:S04]  /*1be0*/  ISETP.NE.AND P6, PT, R46, RZ, PT ;  /* 0x000000ff2e00720c */ /* 0x000fc80003fc5270 */
[----:B------:R-:W-:Y:S02]  /*1bf0*/  ISETP.LT.AND P6, PT, R3, 0x18800, P6 ;  /* 0x000188000300780c */ /* 0x000fe400037c1270 */
[----:B--2---:R-:W-:Y:S02]  /*1c00*/  SEL R31, R16, RZ, P1 ;  /* 0x000000ff101f7207 */ /* 0x004fe40000800000 */
[----:B------:R-:W-:Y:S02]  /*1c10*/  PRMT R16, R26, 0x8880, RZ ;  /* 0x000088801a107816 */ /* 0x000fe400000000ff */
[----:B---3--:R-:W-:Y:S02]  /*1c20*/  SEL R20, R17, RZ, P2 ;  /* 0x000000ff11147207 */ /* 0x008fe40001000000 */
[----:B------:R-:W-:-:S04]  /*1c30*/  PRMT R17, R25, 0x8880, RZ ;  /* 0x0000888019117816 */ /* 0x000fc800000000ff */
[CC--:B------:R-:W-:Y:S02]  /*1c40*/  ISETP.GE.AND P0, PT, R17.reuse, R16.reuse, PT ;  /* 0x000000101100720c */ /* 0x0c0fe40003f06270 */
[----:B------:R-:W-:Y:S02]  /*1c50*/  ISETP.LT.AND P4, PT, R17, R16, !P4 ;  /* 0x000000101100720c */ /* 0x000fe40006781270 */
[----:B------:R-:W-:Y:S02]  /*1c60*/  ISETP.LT.AND P5, PT, R19, R18, !P0 ;  /* 0x000000121300720c */ /* 0x000fe400047a1270 */
[C---:B------:R-:W-:Y:S02]  /*1c70*/  ISETP.LT.AND P0, PT, R3.reuse, 0x18800, P4 ;  /* 0x000188000300780c */ /* 0x040fe40002701270 */
[----:B------:R-:W-:Y:S02]  /*1c80*/  ISETP.LT.AND P1, PT, R3, 0x18800, P3 ;  /* 0x000188000300780c */ /* 0x000fe40001f21270 */
[----:B------:R-:W-:-:S02]  /*1c90*/  CS2R R16, SRZ ;  /* 0x0000000000107805 */ /* 0x000fc4000001ff00 */
[----:B------:R-:W-:Y:S01]  /*1ca0*/  P2R R61, PR, RZ, 0x2 ;  /* 0x00000002ff3d7803 */ /* 0x000fe20000000000 */
[----:B------:R-:W-:-:S03]  /*1cb0*/  IMAD.WIDE R26, R27, 0x4, R6 ;  /* 0x000000041b1a7825 */ /* 0x000fc600078e0206 */
[----:B------:R-:W2:Y:S04]  /*1cc0*/  @P6 LDG.E.EL R17, desc[UR4][R14.64+0x1800] ;  /* 0x001800040e116981 */ /* 0x000ea8000c2e1900 */
[----:B------:R-:W3:Y:S04]  /*1cd0*/  @P0 LDG.E.EL R28, desc[UR4][R14.64+0x800] ;  /* 0x000800040e1c0981 */ /* 0x000ee8000c2e1900 */
[----:B------:R0:W5:Y:S01]  /*1ce0*/  @P1 LDG.E.EL R16, desc[UR4][R14.64+0x1000] ;  /* 0x001000040e101981 */ /* 0x000162000c2e1900 */
[C---:B------:R-:W-:Y:S01]  /*1cf0*/  ISETP.LT.AND P1, PT, R3.reuse, 0x18800, P5 ;  /* 0x000188000300780c */ /* 0x040fe20002f21270 */
[----:B------:R-:W-:-:S02]  /*1d00*/  VIADD R19, R3, 0x2 ;  /* 0x0000000203137836 */ /* 0x000fc40000000000 */
[----:B------:R-:W-:-:S10]  /*1d10*/  IMAD.MOV.U32 R18, RZ, RZ, RZ ;  /* 0x000000ffff127224 */ /* 0x000fd400078e00ff */
[----:B------:R1:W2:Y:S01]  /*1d20*/  @P1 LDG.E.EL R29, desc[UR4][R26.64] ;  /* 0x000000041a1d1981 */ /* 0x0002a2000c2e1900 */
[----:B------:R-:W-:-:S05]  /*1d30*/  IMAD.HI R22, R19, -0x6db6db6d, R18 ;  /* 0x9249249313167827 */ /* 0x000fca00078e0212 */
[----:B------:R-:W-:-:S04]  /*1d40*/  SHF.R.U32.HI R23, RZ, 0x1f, R22 ;  /* 0x0000001fff177819 */ /* 0x000fc80000011616 */
[----:B------:R-:W-:Y:S01]  /*1d50*/  LEA.HI.SX32 R23, R22, R23, 0x1e ;  /* 0x0000001716177211 */ /* 0x000fe200078ff2ff */
[----:B------:R-:W-:-:S04]  /*1d60*/  IMAD.MOV.U32 R22, RZ, RZ, RZ ;  /* 0x000000ffff167224 */ /* 0x000fc800078e00ff */
[----:B0-----:R-:W-:-:S05]  /*1d70*/  IMAD.HI R14, R23, -0x6db6db6d, R22 ;  /* 0x92492493170e7827 */ /* 0x001fca00078e0216 */
[----:B------:R-:W-:-:S04]  /*1d80*/  SHF.R.U32.HI R15, RZ, 0x1f, R14 ;  /* 0x0000001fff0f7819 */ /* 0x000fc8000001160e */
[----:B------:R-:W-:Y:S01]  /*1d90*/  LEA.HI R15, R14, R15, RZ, 0x1e ;  /* 0x0000000f0e0f7211 */ /* 0x000fe200078ff0ff */
[----:B------:R-:W-:-:S04]  /*1da0*/  IMAD R22, R23, -0x7, R19 ;  /* 0xfffffff917167824 */ /* 0x000fc800078e0213 */
[----:B------:R-:W-:Y:S02]  /*1db0*/  IMAD R15, R15, -0x7, R23 ;  /* 0xfffffff90f0f7824 */ /* 0x000fe400078e0217 */
[----:B------:R-:W-:Y:S02]  /*1dc0*/  IMAD.SHL.U32 R22, R22, 0x2, RZ ;  /* 0x0000000216167824 */ /* 0x000fe400078e00ff */
[----:B------:R-:W-:Y:S02]  /*1dd0*/  IMAD.SHL.U32 R15, R15, 0x2, RZ ;  /* 0x000000020f0f7824 */ /* 0x000fe400078e00ff */
[----:B------:R-:W-:Y:S01]  /*1de0*/  FADD R18, R24, R21 ;  /* 0x0000001518127221 */ /* 0x000fe20000000000 */
[C---:B------:R-:W-:Y:S02]  /*1df0*/  PRMT R21, R22.reuse, 0x8880, RZ ;  /* 0x0000888016157816 */ /* 0x040fe400000000ff */
[----:B------:R-:W-:Y:S02]  /*1e00*/  PRMT R14, R15, 0x8880, RZ ;  /* 0x000088800f0e7816 */ /* 0x000fe400000000ff */
[----:B------:R-:W-:Y:S01]  /*1e10*/  PRMT R23, R22, 0x5410, R15 ;  /* 0x0000541016177816 */ /* 0x000fe2000000000f */
[----:B------:R-:W-:-:S02]  /*1e20*/  IMAD R22, R21, 0x4925, RZ ;  /* 0x0000492515167824 */ /* 0x000fc400078e02ff */
[----:B------:R-:W-:Y:S02]  /*1e30*/  IMAD R21, R14, 0x4925, RZ ;  /* 0x000049250e157824 */ /* 0x000fe400078e02ff */
[----:B------:R-:W-:Y:S01]  /*1e40*/  VIADD.16x2 R24, R23, 0x80008 ;  /* 0x0008000817187836 */ /* 0x000fe20000000200 */
[----:B------:R-:W-:Y:S02]  /*1e50*/  SHF.R.S32.HI R15, RZ, 0x11, R22 ;  /* 0x00000011ff0f7819 */ /* 0x000fe40000011416 */
[----:B------:R-:W-:-:S04]  /*1e60*/  SHF.R.S32.HI R14, RZ, 0x11, R21 ;  /* 0x00000011ff0e7819 */ /* 0x000fc80000011415 */
[----:B------:R-:W-:Y:S02]  /*1e70*/  PRMT R23, R15, 0x5410, R14 ;  /* 0x000054100f177816 */ /* 0x000fe4000000000e */
[--C-:B------:R-:W-:Y:S02]  /*1e80*/  SHF.R.S32.HI R15, RZ, 0x10, R22.reuse ;  /* 0x00000010ff0f7819 */ /* 0x100fe40000011416 */
[--C-:B------:R-:W-:Y:S02]  /*1e90*/  SHF.R.S32.HI R14, RZ, 0x10, R21.reuse ;  /* 0x00000010ff0e7819 */ /* 0x100fe40000011415 */
[C---:B------:R-:W-:Y:S02]  /*1ea0*/  PRMT R22, R24.reuse, 0x7632, R22 ;  /* 0x0000763218167816 */ /* 0x040fe40000000016 */
[----:B------:R-:W-:Y:S02]  /*1eb0*/  PRMT R21, R24, 0x7610, R21 ;  /* 0x0000761018157816 */ /* 0x000fe40000000015 */
[----:B------:R-:W-:-:S02]  /*1ec0*/  PRMT R22, R22, 0x8880, RZ ;  /* 0x0000888016167816 */ /* 0x000fc400000000ff */
        /* <DEDUP_REMOVED lines=15> */
[----:B------:R-:W-:-:S04]  /*1fc0*/  SHF.R.U32.HI R14, RZ, 0x1f, R19 ;  /* 0x0000001fff0e7819 */ /* 0x000fc80000011613 */
[----:B------:R-:W-:Y:S02]  /*1fd0*/  LEA.HI.SX32 R14, R19, R14, 0x1c ;  /* 0x0000000e130e7211 */ /* 0x000fe400078fe2ff */
[----:B------:R-:W-:Y:S02]  /*1fe0*/  SHF.R.S32.HI R19, RZ, 0x10, R21 ;  /* 0x00000010ff137819 */ /* 0x000fe40000011415 */
[----:B------:R-:W-:Y:S02]  /*1ff0*/  SHF.R.S32.HI R15, RZ, 0x1f, R14 ;  /* 0x0000001fff0f7819 */ /* 0x000fe4000001140e */
[----:B------:R-:W-:Y:S02]  /*2000*/  SHF.R.S32.HI R21, RZ, 0x10, R22 ;  /* 0x00000010ff157819 */ /* 0x000fe40000011416 */
[----:B------:R-:W-:Y:S02]  /*2010*/  LEA.HI R15, R15, R14, RZ, 0x9 ;  /* 0x0000000e0f0f7211 */ /* 0x000fe400078f48ff */
[----:B------:R-:W-:-:S02]  /*2020*/  LOP3.LUT R19, R19, 0xffff, RZ, 0xc0, !PT ;  /* 0x0000ffff13137812 */ /* 0x000fc400078ec0ff */
[----:B------:R-:W-:Y:S02]  /*2030*/  LOP3.LUT R21, R21, 0xffff, RZ, 0xc0, !PT ;  /* 0x0000ffff15157812 */ /* 0x000fe400078ec0ff */
[----:B------:R-:W-:Y:S02]  /*2040*/  LOP3.LUT R15, R15, 0xfffffe00, RZ, 0xc0, !PT ;  /* 0xfffffe000f0f7812 */ /* 0x000fe400078ec0ff */
[----:B------:R-:W-:Y:S02]  /*2050*/  SHF.R.U32.HI R19, RZ, 0xf, R19 ;  /* 0x0000000fff137819 */ /* 0x000fe40000011613 */
[----:B------:R-:W-:Y:S01]  /*2060*/  SHF.R.U32.HI R22, RZ, 0xf, R21 ;  /* 0x0000000fff167819 */ /* 0x000fe20000011615 */
[----:B------:R-:W-:Y:S01]  /*2070*/  IMAD.IADD R15, R14, 0x1, -R15 ;  /* 0x000000010e0f7824 */ /* 0x000fe200078e0a0f */
[----:B------:R-:W-:Y:S02]  /*2080*/  PRMT R14, R24, 0x7632, R14 ;  /* 0x00007632180e7816 */ /* 0x000fe4000000000e */
[----:B------:R-:W-:-:S02]  /*2090*/  PRMT R22, R22, 0x5410, R19 ;  /* 0x0000541016167816 */ /* 0x000fc40000000013 */
[----:B------:R-:W-:-:S03]  /*20a0*/  LOP3.LUT R19, R14, 0xffff, RZ, 0xc0, !PT ;  /* 0x0000ffff0e137812 */ /* 0x000fc600078ec0ff */
[----:B-1----:R-:W-:Y:S02]  /*20b0*/  VIADD.16x2 R26, R23, R22 ;  /* 0x00000016171a7236 */ /* 0x002fe40000000200 */
[----:B------:R-:W-:Y:S01]  /*20c0*/  FADD R31, R30, R31 ;  /* 0x0000001f1e1f7221 */ /* 0x000fe20000000000 */
[----:B------:R-:W-:Y:S02]  /*20d0*/  PRMT R23, R19, 0x8880, RZ ;  /* 0x0000888013177816 */ /* 0x000fe400000000ff */
[----:B------:R-:W-:Y:S01]  /*20e0*/  PRMT R22, R26, 0x7632, R22 ;  /* 0x000076321a167816 */ /* 0x000fe20000000016 */
[----:B------:R-:W-:Y:S02]  /*20f0*/  FADD R19, R31, R20 ;  /* 0x000000141f137221 */ /* 0x000fe40000000000 */
[----:B------:R-:W-:Y:S01]  /*2100*/  VIADD R20, R23, 0x1 ;  /* 0x0000000117147836 */ /* 0x000fe20000000000 */
[----:B------:R-:W-:-:S04]  /*2110*/  LOP3.LUT R21, R22, 0xff, RZ, 0xc0, !PT ;  /* 0x000000ff16157812 */ /* 0x000fc800078ec0ff */
[----:B------:R-:W-:Y:S02]  /*2120*/  ISETP.GE.U32.AND P2, PT, R20, R21, PT ;  /* 0x000000151400720c */ /* 0x000fe40003f46070 */
[----:B------:R-:W-:-:S04]  /*2130*/  PRMT R20, R24, 0x7610, R20 ;  /* 0x0000761018147816 */ /* 0x000fc80000000014 */
[----:B------:R-:W-:-:S04]  /*2140*/  LOP3.LUT R21, R20, 0xffff, RZ, 0xc0, !PT ;  /* 0x0000ffff14157812 */ /* 0x000fc800078ec0ff */
[----:B------:R-:W-:Y:S02]  /*2150*/  PRMT R24, R21, 0x8880, RZ ;  /* 0x0000888015187816 */ /* 0x000fe400000000ff */
[----:B------:R-:W-:-:S03]  /*2160*/  PRMT R21, R26, 0x7610, R21 ;  /* 0x000076101a157816 */ /* 0x000fc60000000015 */
[C---:B------:R-:W-:Y:S01]  /*2170*/  IMAD R15, R24.reuse, 0x200, R15 ;  /* 0x00000200180f7824 */ /* 0x040fe200078e020f */
[----:B------:R-:W-:Y:S01]  /*2180*/  LOP3.LUT R31, R21, 0xff, RZ, 0xc0, !PT ;  /* 0x000000ff151f7812 */ /* 0x000fe200078ec0ff */
[----:B------:R-:W-:Y:S01]  /*2190*/  VIADD R24, R24, 0x1 ;  /* 0x0000000118187836 */ /* 0x000fe20000000000 */
[----:B------:R-:W-:Y:S01]  /*21a0*/  P2R R51, PR, RZ, 0x10 ;  /* 0x00000010ff337803 */ /* 0x000fe20000000000 */
[----:B------:R-:W-:Y:S01]  /*21b0*/  IMAD.SHL.U32 R23, R23, 0x400, RZ ;  /* 0x0000040017177824 */ /* 0x000fe200078e00ff */
[----:B------:R-:W-:Y:S02]  /*21c0*/  PRMT R27, R14, 0x8880, RZ ;  /* 0x000088800e1b7816 */ /* 0x000fe400000000ff */
[----:B------:R-:W-:Y:S02]  /*21d0*/  PRMT R14, R22, 0x8880, RZ ;  /* 0x00008880160e7816 */ /* 0x000fe400000000ff */
[----:B------:R-:W-:Y:S02]  /*21e0*/  ISETP.GE.U32.AND P4, PT, R24, R31, PT ;  /* 0x0000001f1800720c */ /* 0x000fe40003f86070 */
[----:B------:R-:W-:-:S02]  /*21f0*/  P2R R50, PR, RZ, 0x8 ;  /* 0x00000008ff327803 */ /* 0x000fc40000000000 */
[----:B------:R-:W-:Y:S02]  /*2200*/  P2R R25, PR, RZ, 0x1 ;  /* 0x00000001ff197803 */ /* 0x000fe40000000000 */
[CC--:B------:R-:W-:Y:S02]  /*2210*/  ISETP.GE.AND P3, PT, R27.reuse, R14.reuse, PT ;  /* 0x0000000e1b00720c */ /* 0x0c0fe40003f66270 */
[----:B------:R-:W-:Y:S02]  /*2220*/  ISETP.LT.AND P0, PT, R27, R14, !P4 ;  /* 0x0000000e1b00720c */ /* 0x000fe40006701270 */
[----:B------:R-:W-:Y:S02]  /*2230*/  P2R R49, PR, RZ, 0x20 ;  /* 0x00000020ff317803 */ /* 0x000fe40000000000 */
[----:B------:R-:W-:Y:S02]  /*2240*/  IADD3 R27, R4, R15, R23 ;  /* 0x0000000f041b7210 */ /* 0x000fe40007ffe017 */
[----:B------:R-:W-:-:S02]  /*2250*/  SHF.R.S32.HI R22, RZ, 0x1f, R15 ;  /* 0x0000001fff167819 */ /* 0x000fc4000001140f */
[--C-:B------:R-:W-:Y:S02]  /*2260*/  SHF.R.S32.HI R14, RZ, 0x1f, R23.reuse ;  /* 0x0000001fff0e7819 */ /* 0x100fe40000011417 */
[----:B------:R-:W-:-:S04]  /*2270*/  IADD3 R15, P4, P5, R4, R15, R23 ;  /* 0x0000000f040f7210 */ /* 0x000fc80007d9e017 */
[----:B------:R-:W-:Y:S02]  /*2280*/  IADD3.X R22, R13, R22, R14, P4, P5 ;  /* 0x000000160d167210 */ /* 0x000fe400027ea40e */
[----:B------:R-:W-:-:S04]  /*2290*/  LEA R14, P4, R15, UR6, 0x2 ;  /* 0x000000060f0e7c11 */ /* 0x000fc8000f8810ff */
[----:B------:R-:W-:Y:S02]  /*22a0*/  LEA.HI.X R15, R15, UR7, R22, 0x2, P4 ;  /* 0x000000070f0f7c11 */ /* 0x000fe4000a0f1416 */
[----:B------:R-:W-:Y:S02]  /*22b0*/  PRMT R22, R20, 0x8880, RZ ;  /* 0x0000888014167816 */ /* 0x000fe400000000ff */
[----:B------:R-:W-:-:S03]  /*22c0*/  PRMT R20, R21, 0x8880, RZ ;  /* 0x0000888015147816 */ /* 0x000fc600000000ff */
[----:B------:R-:W-:-:S05]  /*22d0*/  IMAD.MOV.U32 R21, RZ, RZ, R22 ;  /* 0x000000ffff157224 */ /* 0x000fca00078e0016 */
[----:B------:R-:W-:-:S04]  /*22e0*/  ISETP.LT.AND P3, PT, R21, R20, !P3 ;  /* 0x000000141500720c */ /* 0x000fc80005f61270 */
[----:B------:R-:W-:Y:S02]  /*22f0*/  ISETP.LT.AND P4, PT, R3, 0x18800, P3 ;  /* 0x000188000300780c */ /* 0x000fe40001f81270 */
[----:B------:R-:W-:Y:S02]  /*2300*/  P2R R53, PR, RZ, 0x40 ;  /* 0x00000040ff357803 */ /* 0x000fe40000000000 */
[----:B------:R-:W-:Y:S01]  /*2310*/  ISETP.LT.U32.AND P6, PT, R24, R31, !P2 ;  /* 0x0000001f1800720c */ /* 0x000fe200057c1070 */
[----:B------:R-:W-:Y:S01]  /*2320*/  IMAD.MOV.U32 R24, RZ, RZ, RZ ;  /* 0x000000ffff187224 */ /* 0x000fe200078e00ff */
[----:B------:R-:W-:Y:S01]  /*2330*/  ISETP.LT.AND P5, PT, R21, R20, !P2 ;  /* 0x000000141500720c */ /* 0x000fe200057a1270 */
[----:B------:R-:W-:-:S04]  /*2340*/  IMAD.WIDE R22, R27, 0x4, R6 ;  /* 0x000000041b167825 */ /* 0x000fc800078e0206 */
[C---:B------:R-:W-:Y:S02]  /*2350*/  VIADD R21, R3.reuse, 0x3 ;  /* 0x0000000303157836 */ /* 0x040fe40000000000 */
[----:B------:R-:W-:Y:S01]  /*2360*/  IMAD.MOV.U32 R20, RZ, RZ, RZ ;  /* 0x000000ffff147224 */ /* 0x000fe200078e00ff */
[----:B------:R0:W4:Y:S01]  /*2370*/  @P4 LDG.E.EL R24, desc[UR4][R22.64] ;  /* 0x0000000416184981 */ /* 0x000122000c2e1900 */
[----:B------:R-:W-:Y:S02]  /*2380*/  ISETP.LT.AND P2, PT, R3, 0x18800, P0 ;  /* 0x000188000300780c */ /* 0x000fe40000741270 */
[----:B0-----:R-:W-:-:S05]  /*2390*/  IMAD.HI R22, R21, -0x6db6db6d, R20 ;  /* 0x9249249315167827 */ /* 0x001fca00078e0214 */
[----:B------:R-:W-:-:S04]  /*23a0*/  SHF.R.U32.HI R23, RZ, 0x1f, R22 ;  /* 0x0000001fff177819 */ /* 0x000fc80000011616 */
[----:B------:R-:W-:Y:S01]  /*23b0*/  LEA.HI.SX32 R23, R22, R23, 0x1e ;  /* 0x0000001716177211 */ /* 0x000fe200078ff2ff */
[----:B------:R-:W-:Y:S01]  /*23c0*/  IMAD.MOV.U32 R22, RZ, RZ, RZ ;  /* 0x000000ffff167224 */ /* 0x000fe200078e00ff */
[----:B------:R-:W-:-:S03]  /*23d0*/  CS2R R26, SRZ ;  /* 0x00000000001a7805 */ /* 0x000fc6000001ff00 */
[----:B------:R-:W-:Y:S01]  /*23e0*/  IMAD.HI R20, R23, -0x6db6db6d, R22 ;  /* 0x9249249317147827 */ /* 0x000fe200078e0216 */
[----:B------:R-:W-:Y:S02]  /*23f0*/  P2R R66, PR, RZ, 0x4 ;  /* 0x00000004ff427803 */ /* 0x000fe40000000000 */
[----:B------:R-:W4:Y:S01]  /*2400*/  @P2 LDG.E.EL R26, desc[UR4][R14.64+0x800] ;  /* 0x000800040e1a2981 */ /* 0x000f22000c2e1900 */
[----:B------:R-:W-:Y:S02]  /*2410*/  P2R R56, PR, RZ, 0x20 ;  /* 0x00000020ff387803 */ /* 0x000fe40000000000 */
[----:B------:R-:W-:Y:S02]  /*2420*/  SHF.R.U32.HI R31, RZ, 0x1f, R20 ;  /* 0x0000001fff1f7819 */ /* 0x000fe40000011614 */
[C---:B------:R-:W-:Y:S02]  /*2430*/  ISETP.LT.AND P2, PT, R3.reuse, 0x18800, P5 ;  /* 0x000188000300780c */ /* 0x040fe40002f41270 */
[----:B------:R-:W-:-:S02]  /*2440*/  ISETP.LT.AND P5, PT, R3, 0x18800, P6 ;  /* 0x000188000300780c */ /* 0x000fc400037a1270 */
[----:B------:R-:W-:Y:S01]  /*2450*/  LEA.HI R31, R20, R31, RZ, 0x1e ;  /* 0x0000001f141f7211 */ /* 0x000fe200078ff0ff */
[----:B------:R-:W-:Y:S01]  /*2460*/  IMAD R22, R23, -0x7, R21 ;  /* 0xfffffff917167824 */ /* 0x000fe200078e0215 */
[----:B------:R-:W-:Y:S02]  /*2470*/  P2R R55, PR, RZ, 0x1 ;  /* 0x00000001ff377803 */ /* 0x000fe40000000000 */
[----:B------:R-:W-:Y:S01]  /*2480*/  ISETP.NE.AND P0, PT, R25, RZ, PT ;  /* 0x000000ff1900720c */ /* 0x000fe20003f05270 */
[----:B------:R-:W-:Y:S02]  /*2490*/  IMAD.MOV.U32 R25, RZ, RZ, RZ ;  /* 0x000000ffff197224 */ /* 0x000fe400078e00ff */
[----:B------:R-:W-:Y:S02]  /*24a0*/  IMAD R31, R31, -0x7, R23 ;  /* 0xfffffff91f1f7824 */ /* 0x000fe400078e0217 */
[----:B------:R-:W-:Y:S01]  /*24b0*/  IMAD.SHL.U32 R22, R22, 0x2, RZ ;  /* 0x0000000216167824 */ /* 0x000fe200078e00ff */
[----:B------:R-:W4:Y:S01]  /*24c0*/  @P2 LDG.E.EL R27, desc[UR4][R14.64+0x1000] ;  /* 0x001000040e1b2981 */ /* 0x000f22000c2e1900 */
[----:B------:R-:W-:-:S03]  /*24d0*/  IMAD.SHL.U32 R31, R31, 0x2, RZ ;  /* 0x000000021f1f7824 */ /* 0x000fc600078e00ff */
[----:B------:R0:W4:Y:S02]  /*24e0*/  @P5 LDG.E.EL R25, desc[UR4][R14.64+0x1800] ;  /* 0x001800040e195981 */ /* 0x000124000c2e1900 */
[----:B0-----:R-:W-:Y:S02]  /*24f0*/  PRMT R15, R22, 0x8880, RZ ;  /* 0x00008880160f7816 */ /* 0x001fe400000000ff */
[----:B------:R-:W-:-:S03]  /*2500*/  PRMT R14, R31, 0x8880, RZ ;  /* 0x000088801f0e7816 */ /* 0x000fc600000000ff */
[----:B------:R-:W-:Y:S02]  /*2510*/  IMAD R20, R15, 0x4925, RZ ;  /* 0x000049250f147824 */ /* 0x000fe400078e02ff */
[----:B------:R-:W-:-:S03]  /*2520*/  IMAD R30, R14, 0x4925, RZ ;  /* 0x000049250e1e7824 */ /* 0x000fc600078e02ff */
[--C-:B------:R-:W-:Y:S02]  /*2530*/  SHF.R.S32.HI R23, RZ, 0x11, R20.reuse ;  /* 0x00000011ff177819 */ /* 0x100fe40000011414 */
[----:B------:R-:W-:Y:S02]  /*2540*/  SHF.R.S32.HI R20, RZ, 0x10, R20 ;  /* 0x00000010ff147819 */ /* 0x000fe40000011414 */
[----:B------:R-:W-:Y:S02]  /*2550*/  SHF.R.S32.HI R14, RZ, 0x11, R30 ;  /* 0x00000011ff0e7819 */ /* 0x000fe4000001141e */
[----:B------:R-:W-:Y:S02]  /*2560*/  PRMT R15, R22, 0x5410, R31 ;  /* 0x00005410160f7816 */ /* 0x000fe4000000001f */
[----:B------:R-:W-:Y:S02]  /*2570*/  LOP3.LUT R20, R20, 0xffff, RZ, 0xc0, !PT ;  /* 0x0000ffff14147812 */ /* 0x000fe400078ec0ff */
[----:B------:R-:W-:-:S02]  /*2580*/  PRMT R22, R23, 0x5410, R14 ;  /* 0x0000541017167816 */ /* 0x000fc4000000000e */
[----:B------:R-:W-:Y:S02]  /*2590*/  SHF.R.S32.HI R14, RZ, 0x10, R30 ;  /* 0x00000010ff0e7819 */ /* 0x000fe4000001141e */
[----:B------:R-:W-:Y:S01]  /*25a0*/  SHF.R.U32.HI R23, RZ, 0xf, R20 ;  /* 0x0000000fff177819 */ /* 0x000fe20000011614 */
[----:B------:R-:W-:Y:S01]  /*25b0*/  IMAD.HI R20, R21, 0x5397829d, RZ ;  /* 0x5397829d15147827 */ /* 0x000fe200078e02ff */
[----:B------:R-:W-:-:S04]  /*25c0*/  LOP3.LUT R14, R14, 0xffff, RZ, 0xc0, !PT ;  /* 0x0000ffff0e0e7812 */ /* 0x000fc800078ec0ff */
[----:B------:R-:W-:Y:S02]  /*25d0*/  SHF.R.U32.HI R14, RZ, 0xf, R14 ;  /* 0x0000000fff0e7819 */ /* 0x000fe4000001160e */
[----:B------:R-:W-:Y:S02]  /*25e0*/  SHF.R.U32.HI R21, RZ, 0x1f, R20 ;  /* 0x0000001fff157819 */ /* 0x000fe40000011614 */
[----:B------:R-:W-:Y:S02]  /*25f0*/  PRMT R23, R23, 0x5410, R14 ;  /* 0x0000541017177816 */ /* 0x000fe4000000000e */
[----:B------:R-:W-:-:S03]  /*2600*/  LEA.HI.SX32 R21, R20, R21, 0x1c ;  /* 0x0000001514157211 */ /* 0x000fc600078fe2ff */
[----:B------:R-:W-:Y:S01]  /*2610*/  VIADD.16x2 R22, R22, R23 ;  /* 0x0000001716167236 */ /* 0x000fe20000000200 */
[----:B------:R-:W-:-:S04]  /*2620*/  SHF.R.S32.HI R14, RZ, 0x1f, R21 ;  /* 0x0000001fff0e7819 */ /* 0x000fc80000011415 */
[----:B------:R-:W-:Y:S02]  /*2630*/  LEA.HI R14, R14, R21, RZ, 0x9 ;  /* 0x000000150e0e7211 */ /* 0x000fe400078f48ff */
[----:B------:R-:W-:Y:S02]  /*2640*/  PRMT R20, R22, 0x7610, R20 ;  /* 0x0000761016147816 */ /* 0x000fe40000000014 */
[----:B------:R-:W-:Y:S02]  /*2650*/  LOP3.LUT R14, R14, 0xfffffe00, RZ, 0xc0, !PT ;  /* 0xfffffe000e0e7812 */ /* 0x000fe400078ec0ff */
[----:B------:R-:W-:Y:S02]  /*2660*/  PRMT R30, R22, 0x7632, R30 ;  /* 0x00007632161e7816 */ /* 0x000fe4000000001e */
[----:B------:R-:W-:Y:S01]  /*2670*/  LOP3.LUT R22, R20, 0xffff, RZ, 0xc0, !PT ;  /* 0x0000ffff14167812 */ /* 0x000fe200078ec0ff */
[----:B------:R-:W-:Y:S01]  /*2680*/  IMAD.IADD R21, R21, 0x1, -R14 ;  /* 0x0000000115157824 */ /* 0x000fe200078e0a0e */
[----:B------:R-:W-:-:S02]  /*2690*/  LOP3.LUT R14, R30, 0xffff, RZ, 0xc0, !PT ;  /* 0x0000ffff1e0e7812 */ /* 0x000fc400078ec0ff */
[----:B------:R-:W-:Y:S02]  /*26a0*/  PRMT R22, R22, 0x8880, RZ ;  /* 0x0000888016167816 */ /* 0x000fe400000000ff */
[----:B------:R-:W-:-:S03]  /*26b0*/  PRMT R31, R14, 0x8880, RZ ;  /* 0x000088800e1f7816 */ /* 0x000fc600000000ff */
[----:B------:R-:W-:Y:S02]  /*26c0*/  IMAD.MOV.U32 R14, RZ, RZ, R22 ;  /* 0x000000ffff0e7224 */ /* 0x000fe400078e0016 */
[----:B------:R-:W-:Y:S02]  /*26d0*/  IMAD.SHL.U32 R22, R31, 0x400, RZ ;  /* 0x000004001f167824 */ /* 0x000fe400078e00ff */
[----:B------:R-:W-:Y:S01]  /*26e0*/  IMAD R23, R14, 0x200, R21 ;  /* 0x000002000e177824 */ /* 0x000fe200078e0215 */
[----:B------:R-:W-:Y:S02]  /*26f0*/  P2R R54, PR, RZ, 0x8 ;  /* 0x00000008ff367803 */ /* 0x000fe40000000000 */
[----:B------:R-:W-:Y:S02]  /*2700*/  P2R R67, PR, RZ, 0x4 ;  /* 0x00000004ff437803 */ /* 0x000fe40000000000 */
[----:B------:R-:W-:Y:S02]  /*2710*/  IADD3 R21, R4, R23, R22 ;  /* 0x0000001704157210 */ /* 0x000fe40007ffe016 */
[----:B------:R-:W-:-:S02]  /*2720*/  SHF.R.S32.HI R58, RZ, 0x1f, R23 ;  /* 0x0000001fff3a7819 */ /* 0x000fc40000011417 */
[----:B------:R-:W-:Y:S02]  /*2730*/  IADD3 R4, P2, P3, R4, R23, R22 ;  /* 0x0000001704047210 */ /* 0x000fe40007b5e016 */
[----:B---3--:R-:W-:Y:S01]  /*2740*/  SEL R23, R28, RZ, P0 ;  /* 0x000000ff1c177207 */ /* 0x008fe20000000000 */
[----:B------:R-:W-:-:S05]  /*2750*/  VIADD.16x2 R28, R15, 0x80008 ;  /* 0x000800080f1c7836 */ /* 0x000fca0000000200 */
[----:B------:R-:W-:-:S04]  /*2760*/  PRMT R15, R28, 0x7632, R15 ;  /* 0x000076321c0f7816 */ /* 0x000fc8000000000f */
[----:B------:R-:W-:Y:S02]  /*2770*/  PRMT R15, R15, 0x8880, RZ ;  /* 0x000088800f0f7816 */ /* 0x000fe400000000ff */
[----:B------:R-:W-:Y:S02]  /*2780*/  SHF.R.S32.HI R32, RZ, 0x1f, R22 ;  /* 0x0000001fff207819 */ /* 0x000fe40000011416 */
[----:B--2---:R-:W-:Y:S01]  /*2790*/  SEL R22, R29, RZ, P1 ;  /* 0x000000ff1d167207 */ /* 0x004fe20000800000 */
[----:B------:R-:W-:Y:S01]  /*27a0*/  IMAD R29, R15, 0x4925, RZ ;  /* 0x000049250f1d7824 */ /* 0x000fe200078e02ff */
[----:B------:R-:W-:-:S04]  /*27b0*/  PRMT R15, R28, 0x7610, R15 ;  /* 0x000076101c0f7816 */ /* 0x000fc8000000000f */
[----:B------:R-:W-:Y:S02]  /*27c0*/  PRMT R15, R15, 0x8880, RZ ;  /* 0x000088800f0f7816 */ /* 0x000fe400000000ff */
[----:B------:R-:W-:-:S03]  /*27d0*/  IADD3.X R13, R13, R58, R32, P2, P3 ;  /* 0x0000003a0d0d7210 */ /* 0x000fc600017e6420 */
[----:B------:R-:W-:Y:S01]  /*27e0*/  IMAD R32, R15, 0x4925, RZ ;  /* 0x000049250f207824 */ /* 0x000fe200078e02ff */
[----:B------:R-:W-:-:S04]  /*27f0*/  SHF.R.S32.HI R15, RZ, 0x11, R29 ;  /* 0x00000011ff0f7819 */ /* 0x000fc8000001141d */
[----:B------:R-:W-:-:S04]  /*2800*/  SHF.R.S32.HI R28, RZ, 0x11, R32 ;  /* 0x00000011ff1c7819 */ /* 0x000fc80000011420 */
[----:B------:R-:W-:Y:S02]  /*2810*/  PRMT R58, R28, 0x5410, R15 ;  /* 0x000054101c3a7816 */ /* 0x000fe4000000000f */
[----:B------:R-:W-:Y:S02]  /*2820*/  SHF.R.S32.HI R15, RZ, 0x10, R29 ;  /* 0x00000010ff0f7819 */ /* 0x000fe4000001141d */
[----:B------:R-:W-:Y:S02]  /*2830*/  SHF.R.S32.HI R28, RZ, 0x10, R32 ;  /* 0x00000010ff1c7819 */ /* 0x000fe40000011420 */
[----:B------:R-:W-:Y:S02]  /*2840*/  LOP3.LUT R15, R15, 0xffff, RZ, 0xc0, !PT ;  /* 0x0000ffff0f0f7812 */ /* 0x000fe400078ec0ff */
[----:B------:R-:W-:Y:S02]  /*2850*/  LOP3.LUT R28, R28, 0xffff, RZ, 0xc0, !PT ;  /* 0x0000ffff1c1c7812 */ /* 0x000fe400078ec0ff */
[----:B------:R-:W-:-:S02]  /*2860*/  SHF.R.U32.HI R15, RZ, 0xf, R15 ;  /* 0x0000000fff0f7819 */ /* 0x000fc4000001160f */
[----:B------:R-:W-:-:S04]  /*2870*/  SHF.R.U32.HI R28, RZ, 0xf, R28 ;  /* 0x0000000fff1c7819 */ /* 0x000fc8000001161c */
[----:B------:R-:W-:-:S05]  /*2880*/  PRMT R15, R28, 0x5410, R15 ;  /* 0x000054101c0f7816 */ /* 0x000fca000000000f */
[----:B------:R-:W-:Y:S01]  /*2890*/  VIADD.16x2 R15, R58, R15 ;  /* 0x0000000f3a0f7236 */ /* 0x000fe20000000200 */
[----:B------:R-:W-:Y:S01]  /*28a0*/  PRMT R59, R20, 0x8880, RZ ;  /* 0x00008880143b7816 */ /* 0x000fe200000000ff */
[----:B------:R-:W-:-:S03]  /*28b0*/  VIADD R31, R31, 0x1 ;  /* 0x000000011f1f7836 */ /* 0x000fc60000000000 */
[----:B------:R-:W-:-:S04]  /*28c0*/  PRMT R20, R15, 0x7632, R20 ;  /* 0x000076320f147816 */ /* 0x000fc80000000014 */
[----:B------:R-:W-:Y:S02]  /*28d0*/  LOP3.LUT R28, R20, 0xff, RZ, 0xc0, !PT ;  /* 0x000000ff141c7812 */ /* 0x000fe400078ec0ff */
[----:B------:R-:W-:Y:S02]  /*28e0*/  PRMT R30, R30, 0x8880, RZ ;  /* 0x000088801e1e7816 */ /* 0x000fe400000000ff */
[----:B------:R-:W-:Y:S02]  /*28f0*/  ISETP.GE.U32.AND P0, PT, R31, R28, PT ;  /* 0x0000001c1f00720c */ /* 0x000fe40003f06070 */
[----:B------:R-:W-:Y:S01]  /*2900*/  PRMT R28, R20, 0x8880, RZ ;  /* 0x00008880141c7816 */ /* 0x000fe200000000ff */
[----:B------:R-:W-:Y:S02]  /*2910*/  VIADD R20, R14, 0x1 ;  /* 0x000000010e147836 */ /* 0x000fe40000000000 */
[----:B------:R-:W-:Y:S02]  /*2920*/  IMAD.MOV.U32 R31, RZ, RZ, R30 ;  /* 0x000000ffff1f7224 */ /* 0x000fe400078e001e */
[----:B------:R-:W-:Y:S01]  /*2930*/  IMAD.MOV.U32 R14, RZ, RZ, R28 ;  /* 0x000000ffff0e7224 */ /* 0x000fe200078e001c */
[----:B------:R-:W-:-:S04]  /*2940*/  PRMT R28, R15, 0x8880, RZ ;  /* 0x000088800f1c7816 */ /* 0x000fc800000000ff */
[----:B------:R-:W-:Y:S02]  /*2950*/  ISETP.GE.AND P1, PT, R31, R14, PT ;  /* 0x0000000e1f00720c */ /* 0x000fe40003f26270 */
[----:B------:R-:W-:Y:S02]  /*2960*/  LOP3.LUT R29, R15, 0xff, RZ, 0xc0, !PT ;  /* 0x000000ff0f1d7812 */ /* 0x000fe400078ec0ff */
[----:B------:R-:W-:Y:S02]  /*2970*/  ISETP.LT.AND P3, PT, R59, R28, !P1 ;  /* 0x0000001c3b00720c */ /* 0x000fe40004f61270 */
[----:B------:R-:W-:Y:S02]  /*2980*/  ISETP.GE.U32.AND P1, PT, R20, R29, PT ;  /* 0x0000001d1400720c */ /* 0x000fe40003f26070 */
[----:B------:R-:W-:Y:S02]  /*2990*/  ISETP.LT.AND P2, PT, R3, 0x18800, P3 ;  /* 0x000188000300780c */ /* 0x000fe40001f41270 */
[----:B------:R-:W-:-:S02]  /*29a0*/  P2R R57, PR, RZ, 0x20 ;  /* 0x00000020ff397803 */ /* 0x000fc40000000000 */
[----:B------:R-:W-:Y:S01]  /*29b0*/  ISETP.LT.AND P5, PT, R31, R14, !P1 ;  /* 0x0000000e1f00720c */ /* 0x000fe20004fa1270 */
[----:B------:R-:W-:Y:S01]  /*29c0*/  FADD R22, R22, R23 ;  /* 0x0000001716167221 */ /* 0x000fe20000000000 */
[----:B------:R-:W-:Y:S01]  /*29d0*/  LEA R14, P1, R4, UR6, 0x2 ;  /* 0x00000006040e7c11 */ /* 0x000fe2000f8210ff */
[----:B------:R-:W-:Y:S01]  /*29e0*/  IMAD.MOV.U32 R23, RZ, RZ, RZ ;  /* 0x000000ffff177224 */ /* 0x000fe200078e00ff */
[----:B------:R-:W-:Y:S02]  /*29f0*/  P2R R65, PR, RZ, 0x10 ;  /* 0x00000010ff417803 */ /* 0x000fe40000000000 */
[----:B------:R-:W-:Y:S01]  /*2a00*/  ISETP.LT.U32.AND P4, PT, R20, R29, !P0 ;  /* 0x0000001d1400720c */ /* 0x000fe20004781070 */
[----:B------:R-:W-:Y:S01]  /*2a10*/  IMAD.WIDE R20, R21, 0x4, R6 ;  /* 0x0000000415147825 */ /* 0x000fe200078e0206 */
[----:B------:R-:W-:-:S03]  /*2a20*/  LEA.HI.X R15, R4, UR7, R13, 0x2, P1 ;  /* 0x00000007040f7c11 */ /* 0x000fc600088f140d */
[----:B------:R-:W-:Y:S01]  /*2a30*/  IMAD.MOV.U32 R4, RZ, RZ, RZ ;  /* 0x000000ffff047224 */ /* 0x000fe200078e00ff */
[----:B------:R0:W2:Y:S01]  /*2a40*/  @P2 LDG.E.EL R23, desc[UR4][R20.64] ;  /* 0x0000000414172981 */ /* 0x0000a2000c2e1900 */
[----:B------:R-:W-:Y:S02]  /*2a50*/  P2R R52, PR, RZ, 0x40 ;  /* 0x00000040ff347803 */ /* 0x000fe40000000000 */
[----:B------:R-:W-:Y:S01]  /*2a60*/  ISETP.LT.AND P6, PT, R59, R28, !P0 ;  /* 0x0000001c3b00720c */ /* 0x000fe200047c1270 */
[----:B0-----:R-:W-:Y:S01]  /*2a70*/  IMAD.HI R20, R5, -0x6db6db6d, R4 ;  /* 0x9249249305147827 */ /* 0x001fe200078e0204 */
[----:B------:R-:W-:-:S04]  /*2a80*/  ISETP.LT.AND P0, PT, R3, 0x18800, P5 ;  /* 0x000188000300780c */ /* 0x000fc80002f01270 */
[----:B------:R-:W-:-:S04]  /*2a90*/  SHF.R.U32.HI R21, RZ, 0x1f, R20 ;  /* 0x0000001fff157819 */ /* 0x000fc80000011614 */
[----:B------:R-:W-:Y:S01]  /*2aa0*/  LEA.HI.SX32 R21, R20, R21, 0x1e ;  /* 0x0000001514157211 */ /* 0x000fe200078ff2ff */
[----:B------:R-:W-:Y:S01]  /*2ab0*/  IMAD.MOV.U32 R20, RZ, RZ, RZ ;  /* 0x000000ffff147224 */ /* 0x000fe200078e00ff */
[----:B------:R-:W-:-:S03]  /*2ac0*/  CS2R R28, SRZ ;  /* 0x00000000001c7805 */ /* 0x000fc6000001ff00 */
[----:B------:R-:W-:Y:S01]  /*2ad0*/  IMAD.HI R4, R21, -0x6db6db6d, R20 ;  /* 0x9249249315047827 */ /* 0x000fe200078e0214 */
[----:B------:R-:W-:Y:S02]  /*2ae0*/  P2R R58, PR, RZ, 0x10 ;  /* 0x00000010ff3a7803 */ /* 0x000fe40000000000 */
[----:B------:R-:W-:Y:S01]  /*2af0*/  P2R R73, PR, RZ, 0x1 ;  /* 0x00000001ff497803 */ /* 0x000fe20000000000 */
[----:B------:R-:W3:Y:S01]  /*2b00*/  @P0 LDG.E.EL R28, desc[UR4][R14.64+0x800] ;  /* 0x000800040e1c0981 */ /* 0x000ee2000c2e1900 */
[----:B------:R-:W-:Y:S02]  /*2b10*/  SHF.R.U32.HI R13, RZ, 0x1f, R4 ;  /* 0x0000001fff0d7819 */ /* 0x000fe40000011604 */
[C---:B------:R-:W-:Y:S02]  /*2b20*/  ISETP.LT.AND P0, PT, R3.reuse, 0x18800, P6 ;  /* 0x000188000300780c */ /* 0x040fe40003701270 */
[----:B------:R-:W-:Y:S02]  /*2b30*/  ISETP.LT.AND P4, PT, R3, 0x18800, P4 ;  /* 0x000188000300780c */ /* 0x000fe40002781270 */
[----:B------:R-:W-:Y:S01]  /*2b40*/  LEA.HI R13, R4, R13, RZ, 0x1e ;  /* 0x0000000d040d7211 */ /* 0x000fe200078ff0ff */
[----:B------:R-:W-:-:S02]  /*2b50*/  IMAD R20, R21, -0x7, R5 ;  /* 0xfffffff915147824 */ /* 0x000fc400078e0205 */
[----:B------:R-:W-:Y:S02]  /*2b60*/  IMAD.MOV.U32 R30, RZ, RZ, RZ ;  /* 0x000000ffff1e7224 */ /* 0x000fe400078e00ff */
[----:B------:R-:W-:Y:S02]  /*2b70*/  IMAD R13, R13, -0x7, R21 ;  /* 0xfffffff90d0d7824 */ /* 0x000fe400078e0215 */
[----:B------:R-:W-:Y:S02]  /*2b80*/  IMAD.SHL.U32 R20, R20, 0x2, RZ ;  /* 0x0000000214147824 */ /* 0x000fe400078e00ff */
[----:B------:R-:W-:Y:S01]  /*2b90*/  IMAD.SHL.U32 R13, R13, 0x2, RZ ;  /* 0x000000020d0d7824 */ /* 0x000fe200078e00ff */
[----:B------:R-:W2:Y:S04]  /*2ba0*/  @P0 LDG.E.EL R30, desc[UR4][R14.64+0x1000] ;  /* 0x001000040e1e0981 */ /* 0x000ea8000c2e1900 */
[----:B------:R0:W2:Y:S01]  /*2bb0*/  @P4 LDG.E.EL R29, desc[UR4][R14.64+0x1800] ;  /* 0x001800040e1d4981 */ /* 0x0000a2000c2e1900 */
[----:B------:R-:W-:-:S02]  /*2bc0*/  PRMT R4, R13, 0x8880, RZ ;  /* 0x000088800d047816 */ /* 0x000fc400000000ff */
[----:B0-----:R-:W-:-:S05]  /*2bd0*/  PRMT R14, R20, 0x8880, RZ ;  /* 0x00008880140e7816 */ /* 0x001fca00000000ff */
[----:B------:R-:W-:Y:S02]  /*2be0*/  IMAD R15, R14, 0x4925, RZ ;  /* 0x000049250e0f7824 */ /* 0x000fe400078e02ff */
[----:B------:R-:W-:Y:S01]  /*2bf0*/  IMAD R14, R4, 0x4925, RZ ;  /* 0x00004925040e7824 */ /* 0x000fe200078e02ff */
[----:B------:R-:W-:Y:S02]  /*2c00*/  PRMT R21, R20, 0x5410, R13 ;  /* 0x0000541014157816 */ /* 0x000fe4000000000d */
[----:B------:R-:W-:Y:S02]  /*2c10*/  SHF.R.S32.HI R13, RZ, 0x11, R15 ;  /* 0x00000011ff0d7819 */ /* 0x000fe4000001140f */
[----:B------:R-:W-:-:S04]  /*2c20*/  SHF.R.S32.HI R4, RZ, 0x11, R14 ;  /* 0x00000011ff047819 */ /* 0x000fc8000001140e */
[----:B------:R-:W-:Y:S02]  /*2c30*/  PRMT R20, R13, 0x5410, R4 ;  /* 0x000054100d147816 */ /* 0x000fe40000000004 */
[----:B------:R-:W-:Y:S02]  /*2c40*/  SHF.R.S32.HI R13, RZ, 0x10, R15 ;  /* 0x00000010ff0d7819 */ /* 0x000fe4000001140f */
[----:B------:R-:W-:Y:S02]  /*2c50*/  SHF.R.S32.HI R4, RZ, 0x10, R14 ;  /* 0x00000010ff047819 */ /* 0x000fe4000001140e */
[----:B------:R-:W-:Y:S02]  /*2c60*/  LOP3.LUT R13, R13, 0xffff, RZ, 0xc0, !PT ;  /* 0x0000ffff0d0d7812 */ /* 0x000fe400078ec0ff */
[----:B------:R-:W-:Y:S02]  /*2c70*/  LOP3.LUT R4, R4, 0xffff, RZ, 0xc0, !PT ;  /* 0x0000ffff04047812 */ /* 0x000fe400078ec0ff */
[----:B------:R-:W-:-:S02]  /*2c80*/  SHF.R.U32.HI R13, RZ, 0xf, R13 ;  /* 0x0000000fff0d7819 */ /* 0x000fc4000001160d */
[----:B------:R-:W-:Y:S01]  /*2c90*/  SHF.R.U32.HI R4, RZ, 0xf, R4 ;  /* 0x0000000fff047819 */ /* 0x000fe20000011604 */
[----:B------:R-:W-:-:S03]  /*2ca0*/  VIADD.16x2 R21, R21, 0x80008 ;  /* 0x0008000815157836 */ /* 0x000fc60000000200 */
[--C-:B------:R-:W-:Y:S02]  /*2cb0*/  PRMT R13, R13, 0x5410, R4.reuse ;  /* 0x000054100d0d7816 */ /* 0x100fe40000000004 */
[----:B------:R-:W-:-:S03]  /*2cc0*/  PRMT R4, R21, 0x7610, R4 ;  /* 0x0000761015047816 */ /* 0x000fc60000000004 */
[----:B------:R-:W-:Y:S01]  /*2cd0*/  VIADD.16x2 R20, R20, R13 ;  /* 0x0000000d14147236 */ /* 0x000fe20000000200 */
[----:B------:R-:W-:Y:S02]  /*2ce0*/  PRMT R13, R21, 0x7632, R13 ;  /* 0x00007632150d7816 */ /* 0x000fe4000000000d */
[----:B------:R-:W-:Y:S02]  /*2cf0*/  PRMT R14, R4, 0x8880, RZ ;  /* 0x00008880040e7816 */ /* 0x000fe400000000ff */
[----:B------:R-:W-:-:S05]  /*2d00*/  PRMT R13, R13, 0x8880, RZ ;  /* 0x000088800d0d7816 */ /* 0x000fca00000000ff */
[----:B------:R-:W-:Y:S02]  /*2d10*/  IMAD.MOV.U32 R4, RZ, RZ, R13 ;  /* 0x000000ffff047224 */ /* 0x000fe400078e000d */
[----:B------:R-:W-:Y:S02]  /*2d20*/  IMAD.MOV.U32 R13, RZ, RZ, R14 ;  /* 0x000000ffff0d7224 */ /* 0x000fe400078e000e */
[----:B------:R-:W-:Y:S02]  /*2d30*/  IMAD R14, R4, 0x4925, RZ ;  /* 0x00004925040e7824 */ /* 0x000fe400078e02ff */
[----:B------:R-:W-:-:S03]  /*2d40*/  IMAD R15, R13, 0x4925, RZ ;  /* 0x000049250d0f7824 */ /* 0x000fc600078e02ff */
[--C-:B------:R-:W-:Y:S02]  /*2d50*/  SHF.R.S32.HI R4, RZ, 0x10, R14.reuse ;  /* 0x00000010ff047819 */ /* 0x100fe4000001140e */
[--C-:B------:R-:W-:Y:S02]  /*2d60*/  SHF.R.S32.HI R13, RZ, 0x10, R15.reuse ;  /* 0x00000010ff0d7819 */ /* 0x100fe4000001140f */
[----:B------:R-:W-:Y:S02]  /*2d70*/  LOP3.LUT R4, R4, 0xffff, RZ, 0xc0, !PT ;  /* 0x0000ffff04047812 */ /* 0x000fe400078ec0ff */
[----:B------:R-:W-:Y:S02]  /*2d80*/  LOP3.LUT R13, R13, 0xffff, RZ, 0xc0, !PT ;  /* 0x0000ffff0d0d7812 */ /* 0x000fe400078ec0ff */
[----:B------:R-:W-:Y:S02]  /*2d90*/  SHF.R.S32.HI R14, RZ, 0x11, R14 ;  /* 0x00000011ff0e7819 */ /* 0x000fe4000001140e */
[----:B------:R-:W-:-:S02]  /*2da0*/  SHF.R.S32.HI R15, RZ, 0x11, R15 ;  /* 0x00000011ff0f7819 */ /* 0x000fc4000001140f */
[----:B------:R-:W-:Y:S02]  /*2db0*/  SHF.R.U32.HI R4, RZ, 0xf, R4 ;  /* 0x0000000fff047819 */ /* 0x000fe40000011604 */
[----:B------:R-:W-:Y:S02]  /*2dc0*/  SHF.R.U32.HI R13, RZ, 0xf, R13 ;  /* 0x0000000fff0d7819 */ /* 0x000fe4000001160d */
[----:B------:R-:W-:Y:S02]  /*2dd0*/  PRMT R14, R15, 0x5410, R14 ;  /* 0x000054100f0e7816 */ /* 0x000fe4000000000e */
[----:B------:R-:W-:-:S05]  /*2de0*/  PRMT R13, R13, 0x5410, R4 ;  /* 0x000054100d0d7816 */ /* 0x000fca0000000004 */
[----:B------:R-:W-:Y:S01]  /*2df0*/  VIADD.16x2 R31, R14, R13 ;  /* 0x0000000d0e1f7236 */ /* 0x000fe20000000200 */
[----:B------:R-:W-:-:S04]  /*2e00*/  SHF.R.S32.HI R13, RZ, 0x1f, R12 ;  /* 0x0000001fff0d7819 */ /* 0x000fc8000001140c */
[----:B------:R-:W-:-:S04]  /*2e10*/  LEA.HI R13, R13, R12, RZ, 0x9 ;  /* 0x0000000c0d0d7211 */ /* 0x000fc800078f48ff */
[----:B------:R-:W-:Y:S02]  /*2e20*/  LOP3.LUT R13, R13, 0xfffffe00, RZ, 0xc0, !PT ;  /* 0xfffffe000d0d7812 */ /* 0x000fe400078ec0ff */
[----:B------:R-:W-:-:S03]  /*2e30*/  PRMT R4, R20, 0x7610, R4 ;  /* 0x0000761014047816 */ /* 0x000fc60000000004 */
[----:B------:R-:W-:Y:S01]  /*2e40*/  IMAD.IADD R13, R12, 0x1, -R13 ;  /* 0x000000010c0d7824 */ /* 0x000fe200078e0a0d */
[----:B------:R-:W-:Y:S02]  /*2e50*/  PRMT R12, R20, 0x7632, R12 ;  /* 0x00007632140c7816 */ /* 0x000fe4000000000c */
[C---:B------:R-:W-:Y:S02]  /*2e60*/  LOP3.LUT R14, R4.reuse, 0xffff, RZ, 0xc0, !PT ;  /* 0x0000ffff040e7812 */ /* 0x040fe400078ec0ff */
[----:B------:R-:W-:Y:S02]  /*2e70*/  PRMT R32, R4, 0x8880, RZ ;  /* 0x0000888004207816 */ /* 0x000fe400000000ff */
[----:B------:R-:W-:-:S04]  /*2e80*/  LOP3.LUT R4, R12, 0xffff, RZ, 0xc0, !PT ;  /* 0x0000ffff0c047812 */ /* 0x000fc800078ec0ff */
[----:B------:R-:W-:Y:S02]  /*2e90*/  PRMT R20, R4, 0x8880, RZ ;  /* 0x0000888004147816 */ /* 0x000fe400000000ff */
[----:B------:R-:W-:Y:S02]  /*2ea0*/  PRMT R4, R31, 0x7632, R4 ;  /* 0x000076321f047816 */ /* 0x000fe40000000004 */
[----:B------:R-:W-:Y:S02]  /*2eb0*/  PRMT R21, R12, 0x8880, RZ ;  /* 0x000088800c157816 */ /* 0x000fe400000000ff */
[----:B------:R-:W-:Y:S02]  /*2ec0*/  PRMT R12, R14, 0x8880, RZ ;  /* 0x000088800e0c7816 */ /* 0x000fe400000000ff */
[C---:B------:R-:W-:Y:S02]  /*2ed0*/  PRMT R14, R4.reuse, 0x8880, RZ ;  /* 0x00008880040e7816 */ /* 0x040fe400000000ff */
[----:B------:R-:W-:Y:S01]  /*2ee0*/  LOP3.LUT R15, R4, 0xff, RZ, 0xc0, !PT ;  /* 0x000000ff040f7812 */ /* 0x000fe200078ec0ff */
[----:B------:R-:W-:Y:S01]  /*2ef0*/  VIADD R4, R20, 0x1 ;  /* 0x0000000114047836 */ /* 0x000fe20000000000 */
[----:B------:R-:W-:-:S04]  /*2f00*/  P2R R77, PR, RZ, 0x1 ;  /* 0x00000001ff4d7803 */ /* 0x000fc80000000000 */
[----:B------:R-:W-:Y:S02]  /*2f10*/  ISETP.GE.U32.AND P1, PT, R4, R15, PT ;  /* 0x0000000f0400720c */ /* 0x000fe40003f26070 */
[----:B------:R-:W-:Y:S02]  /*2f20*/  PRMT R4, R31, 0x7610, R4 ;  /* 0x000076101f047816 */ /* 0x000fe40000000004 */
[----:B------:R-:W-:Y:S02]  /*2f30*/  ISETP.GE.AND P0, PT, R21, R14, PT ;  /* 0x0000000e1500720c */ /* 0x000fe40003f06270 */
[C---:B------:R-:W-:Y:S02]  /*2f40*/  PRMT R31, R4.reuse, 0x8880, RZ ;  /* 0x00008880041f7816 */ /* 0x040fe400000000ff */
[----:B------:R-:W-:Y:S01]  /*2f50*/  LOP3.LUT R15, R4, 0xff, RZ, 0xc0, !PT ;  /* 0x000000ff040f7812 */ /* 0x000fe200078ec0ff */
[C---:B------:R-:W-:Y:S01]  /*2f60*/  VIADD R4, R12.reuse, 0x1 ;  /* 0x000000010c047836 */ /* 0x040fe20000000000 */
[----:B------:R-:W-:Y:S01]  /*2f70*/  P2R R76, PR, RZ, 0x4 ;  /* 0x00000004ff4c7803 */ /* 0x000fe20000000000 */
[----:B------:R-:W-:Y:S01]  /*2f80*/  IMAD.SHL.U32 R12, R12, 0x200, RZ ;  /* 0x000002000c0c7824 */ /* 0x000fe200078e00ff */
[----:B------:R-:W-:-:S02]  /*2f90*/  ISETP.LT.AND P2, PT, R32, R31, !P0 ;  /* 0x0000001f2000720c */ /* 0x000fc40004741270 */
[----:B------:R-:W-:Y:S02]  /*2fa0*/  P2R R60, PR, RZ, 0x8 ;  /* 0x00000008ff3c7803 */ /* 0x000fe40000000000 */
[----:B------:R-:W-:Y:S02]  /*2fb0*/  ISETP.LT.AND P3, PT, R32, R31, !P1 ;  /* 0x0000001f2000720c */ /* 0x000fe40004f61270 */
[CC--:B------:R-:W-:Y:S02]  /*2fc0*/  ISETP.GE.U32.AND P0, PT, R4.reuse, R15.reuse, PT ;  /* 0x0000000f0400720c */ /* 0x0c0fe40003f06070 */
[----:B------:R-:W-:Y:S02]  /*2fd0*/  ISETP.LT.U32.AND P1, PT, R4, R15, !P1 ;  /* 0x0000000f0400720c */ /* 0x000fe40004f21070 */
[----:B------:R-:W-:Y:S02]  /*2fe0*/  P2R R64, PR, RZ, 0x4 ;  /* 0x00000004ff407803 */ /* 0x000fe40000000000 */
[----:B------:R-:W-:-:S02]  /*2ff0*/  IADD3 R15, R12, R8, R13 ;  /* 0x000000080c0f7210 */ /* 0x000fc40007ffe00d */
[----:B------:R-:W-:-:S03]  /*3000*/  ISETP.LT.AND P2, PT, R5, 0x18800, P2 ;  /* 0x000188000500780c */ /* 0x000fc60001741270 */
[C---:B------:R-:W-:Y:S01]  /*3010*/  IMAD R15, R20.reuse, 0x400, R15 ;  /* 0x00000400140f7824 */ /* 0x040fe200078e020f */
[----:B------:R-:W-:Y:S01]  /*3020*/  P2R R62, PR, RZ, 0x20 ;  /* 0x00000020ff3e7803 */ /* 0x000fe20000000000 */
[----:B------:R-:W-:Y:S01]  /*3030*/  IMAD.MOV.U32 R4, RZ, RZ, RZ ;  /* 0x000000ffff047224 */ /* 0x000fe200078e00ff */
[----:B------:R-:W-:Y:S01]  /*3040*/  ISETP.LT.AND P5, PT, R21, R14, !P0 ;  /* 0x0000000e1500720c */ /* 0x000fe200047a1270 */
[----:B------:R-:W-:Y:S01]  /*3050*/  IMAD.WIDE R14, R15, 0x4, R6 ;  /* 0x000000040f0e7825 */ /* 0x000fe200078e0206 */
[----:B------:R-:W-:Y:S02]  /*3060*/  P2R R70, PR, RZ, 0x4 ;  /* 0x00000004ff467803 */ /* 0x000fe40000000000 */
[--C-:B------:R-:W-:Y:S01]  /*3070*/  SHF.R.S32.HI R21, RZ, 0x1f, R13.reuse ;  /* 0x0000001fff157819 */ /* 0x100fe2000001140d */
[----:B------:R-:W-:Y:S01]  /*3080*/  IMAD.SHL.U32 R20, R20, 0x400, RZ ;  /* 0x0000040014147824 */ /* 0x000fe200078e00ff */
[----:B------:R-:W-:Y:S01]  /*3090*/  SHF.R.S32.HI R32, RZ, 0x1f, R12 ;  /* 0x0000001fff207819 */ /* 0x000fe2000001140c */
[----:B------:R0:W2:Y:S01]  /*30a0*/  @P2 LDG.E.EL R4, desc[UR4][R14.64] ;  /* 0x000000040e042981 */ /* 0x0000a2000c2e1900 */
[----:B------:R-:W-:-:S04]  /*30b0*/  IADD3 R13, P0, P2, R12, R8, R13 ;  /* 0x000000080c0d7210 */ /* 0x000fc80007a1e00d */
[----:B------:R-:W-:Y:S02]  /*30c0*/  IADD3.X R21, R32, R9, R21, P0, P2 ;  /* 0x0000000920157210 */ /* 0x000fe400007e4415 */
[----:B------:R-:W-:-:S04]  /*30d0*/  IADD3 R13, P0, R20, R13, RZ ;  /* 0x0000000d140d7210 */ /* 0x000fc80007f1e0ff */
[----:B------:R-:W-:Y:S02]  /*30e0*/  LEA.HI.X.SX32 R20, R20, R21, 0x1, P0 ;  /* 0x0000001514147211 */ /* 0x000fe400000f0eff */
[----:B------:R-:W-:-:S04]  /*30f0*/  LEA R12, P0, R13, UR6, 0x2 ;  /* 0x000000060d0c7c11 */ /* 0x000fc8000f8010ff */
[----:B------:R-:W-:Y:S02]  /*3100*/  LEA.HI.X R13, R13, UR7, R20, 0x2, P0 ;  /* 0x000000070d0d7c11 */ /* 0x000fe400080f1414 */
[----:B------:R-:W-:Y:S02]  /*3110*/  ISETP.LT.AND P0, PT, R5, 0x18800, P3 ;  /* 0x000188000500780c */ /* 0x000fe40001f01270 */
[----:B------:R-:W-:Y:S02]  /*3120*/  P2R R59, PR, RZ, 0x40 ;  /* 0x00000040ff3b7803 */ /* 0x000fe40000000000 */
[----:B0-----:R-:W-:Y:S02]  /*3130*/  P2R R14, PR, RZ, 0x1 ;  /* 0x00000001ff0e7803 */ /* 0x001fe40000000000 */
[----:B------:R-:W-:Y:S02]  /*3140*/  P2R R63, PR, RZ, 0x8 ;  /* 0x00000008ff3f7803 */ /* 0x000fe40000000000 */
[----:B------:R-:W-:-:S02]  /*3150*/  ISETP.NE.AND P6, PT, R61, RZ, PT ;  /* 0x000000ff3d00720c */ /* 0x000fc40003fc5270 */
[----:B------:R-:W-:Y:S02]  /*3160*/  ISETP.LT.AND P3, PT, R5, 0x18800, P1 ;  /* 0x000188000500780c */ /* 0x000fe40000f61270 */
[----:B------:R-:W-:Y:S01]  /*3170*/  P2R R61, PR, RZ, 0x2 ;  /* 0x00000002ff3d7803 */ /* 0x000fe20000000000 */
[----:B------:R-:W-:Y:S01]  /*3180*/  VIADD R15, R3, 0x203 ;  /* 0x00000203030f7836 */ /* 0x000fe20000000000 */
[----:B------:R-:W-:Y:S01]  /*3190*/  ISETP.NE.AND P1, PT, R14, RZ, PT ;  /* 0x000000ff0e00720c */ /* 0x000fe20003f25270 */
[----:B------:R-:W-:Y:S01]  /*31a0*/  IMAD.MOV.U32 R14, RZ, RZ, RZ ;  /* 0x000000ffff0e7224 */ /* 0x000fe200078e00ff */
[----:B------:R-:W-:-:S03]  /*31b0*/  P2R R68, PR, RZ, 0x10 ;  /* 0x00000010ff447803 */ /* 0x000fc60000000000 */
[----:B------:R-:W-:Y:S01]  /*31c0*/  IMAD.HI R20, R15, -0x6db6db6d, R14 ;  /* 0x924924930f147827 */ /* 0x000fe200078e020e */
[----:B------:R-:W-:-:S04]  /*31d0*/  ISETP.LT.AND P4, PT, R5, 0x18800, P5 ;  /* 0x000188000500780c */ /* 0x000fc80002f81270 */
[----:B------:R-:W-:Y:S01]  /*31e0*/  SHF.R.U32.HI R21, RZ, 0x1f, R20 ;  /* 0x0000001fff157819 */ /* 0x000fe20000011614 */
[----:B------:R-:W-:-:S03]  /*31f0*/  IMAD.MOV.U32 R32, RZ, RZ, RZ ;  /* 0x000000ffff207224 */ /* 0x000fc600078e00ff */
[----:B------:R-:W-:Y:S01]  /*3200*/  LEA.HI.SX32 R21, R20, R21, 0x1e ;  /* 0x0000001514157211 */ /* 0x000fe200078ff2ff */
[----:B------:R-:W-:Y:S01]  /*3210*/  IMAD.MOV.U32 R20, RZ, RZ, RZ ;  /* 0x000000ffff147224 */ /* 0x000fe200078e00ff */
[----:B------:R-:W-:-:S03]  /*3220*/  P2R R71, PR, RZ, 0x10 ;  /* 0x00000010ff477803 */ /* 0x000fc60000000000 */
[----:B------:R-:W-:Y:S01]  /*3230*/  IMAD.HI R14, R21, -0x6db6db6d, R20 ;  /* 0x92492493150e7827 */ /* 0x000fe200078e0214 */
[----:B------:R-:W2:Y:S01]  /*3240*/  @P4 LDG.E.EL R32, desc[UR4][R12.64+0x800] ;  /* 0x000800040c204981 */ /* 0x000ea2000c2e1900 */
[----:B------:R-:W-:-:S03]  /*3250*/  ISETP.NE.AND P4, PT, R77, RZ, PT ;  /* 0x000000ff4d00720c */ /* 0x000fc60003f85270 */
[----:B------:R-:W-:-:S04]  /*3260*/  SHF.R.U32.HI R77, RZ, 0x1f, R14 ;  /* 0x0000001fff4d7819 */ /* 0x000fc8000001160e */
[----:B------:R-:W-:Y:S02]  /*3270*/  LEA.HI R77, R14, R77, RZ, 0x1e ;  /* 0x0000004d0e4d7211 */ /* 0x000fe400078ff0ff */
[----:B------:R-:W-:Y:S01]  /*3280*/  P2R R72, PR, RZ, 0x40 ;  /* 0x00000040ff487803 */ /* 0x000fe20000000000 */
[----:B------:R-:W-:Y:S01]  /*3290*/  IMAD.MOV.U32 R31, RZ, RZ, RZ ;  /* 0x000000ffff1f7224 */ /* 0x000fe200078e00ff */
[----:B------:R-:W-:Y:S01]  /*32a0*/  ISETP.NE.AND P6, PT, R33, RZ, PT ;  /* 0x000000ff2100720c */ /* 0x000fe20003fc5270 */
[----:B------:R-:W-:Y:S02]  /*32b0*/  IMAD R77, R77, -0x7, R21 ;  /* 0xfffffff94d4d7824 */ /* 0x000fe400078e0215 */
[----:B------:R-:W-:Y:S02]  /*32c0*/  IMAD.MOV.U32 R33, RZ, RZ, RZ ;  /* 0x000000ffff217224 */ /* 0x000fe400078e00ff */
[----:B------:R-:W-:Y:S01]  /*32d0*/  IMAD R20, R21, -0x7, R15 ;  /* 0xfffffff915147824 */ /* 0x000fe200078e020f */
[----:B------:R-:W2:Y:S01]  /*32e0*/  @P0 LDG.E.EL R31, desc[UR4][R12.64+0x1000] ;  /* 0x001000040c1f0981 */ /* 0x000ea2000c2e1900 */
[----:B------:R-:W-:-:S02]  /*32f0*/  IMAD.SHL.U32 R77, R77, 0x2, RZ ;  /* 0x000000024d4d7824 */ /* 0x000fc400078e00ff */
[----:B------:R-:W-:Y:S01]  /*3300*/  IMAD.SHL.U32 R20, R20, 0x2, RZ ;  /* 0x0000000214147824 */ /* 0x000fe200078e00ff */
[----:B------:R0:W2:Y:S01]  /*3310*/  @P3 LDG.E.EL R33, desc[UR4][R12.64+0x1800] ;  /* 0x001800040c213981 */ /* 0x0000a2000c2e1900 */
[----:B------:R-:W-:Y:S02]  /*3320*/  P2R R69, PR, RZ, 0x20 ;  /* 0x00000020ff457803 */ /* 0x000fe40000000000 */
[----:B------:R-:W-:Y:S02]  /*3330*/  ISETP.NE.AND P5, PT, R67, RZ, PT ;  /* 0x000000ff4300720c */ /* 0x000fe40003fa5270 */
[----:B0-----:R-:W-:Y:S02]  /*3340*/  PRMT R12, R77, 0x8880, RZ ;  /* 0x000088804d0c7816 */ /* 0x001fe400000000ff */
[----:B------:R-:W-:-:S03]  /*3350*/  PRMT R13, R20, 0x8880, RZ ;  /* 0x00008880140d7816 */ /* 0x000fc600000000ff */
[----:B------:R-:W-:Y:S01]  /*3360*/  IMAD R21, R12, 0x4925, RZ ;  /* 0x000049250c157824 */ /* 0x000fe200078e02ff */
[----:B------:R-:W-:Y:S01]  /*3370*/  PRMT R12, R20, 0x5410, R77 ;  /* 0x00005410140c7816 */ /* 0x000fe2000000004d */
[----:B------:R-:W-:Y:S01]  /*3380*/  IMAD R20, R13, 0x4925, RZ ;  /* 0x000049250d147824 */ /* 0x000fe200078e02ff */
[----:B------:R-:W-:Y:S02]  /*3390*/  P2R R67, PR, RZ, 0x20 ;  /* 0x00000020ff437803 */ /* 0x000fe40000000000 */
[----:B------:R-:W-:Y:S02]  /*33a0*/  ISETP.NE.AND P5, PT, R66, RZ, PT ;  /* 0x000000ff4200720c */ /* 0x000fe40003fa5270 */
[----:B------:R-:W-:Y:S02]  /*33b0*/  P2R R66, PR, RZ, 0x10 ;  /* 0x00000010ff427803 */ /* 0x000fe40000000000 */
[----:B------:R-:W-:Y:S02]  /*33c0*/  ISETP.NE.AND P4, PT, R73, RZ, PT ;  /* 0x000000ff4900720c */ /* 0x000fe40003f85270 */
[----:B------:R-:W-:-:S02]  /*33d0*/  SHF.R.S32.HI R13, RZ, 0x11, R21 ;  /* 0x00000011ff0d7819 */ /* 0x000fc40000011415 */
[--C-:B------:R-:W-:Y:S02]  /*33e0*/  SHF.R.S32.HI R14, RZ, 0x11, R20.reuse ;  /* 0x00000011ff0e7819 */ /* 0x100fe40000011414 */
[----:B------:R-:W-:Y:S02]  /*33f0*/  P2R R73, PR, RZ, 0x10 ;  /* 0x00000010ff497803 */ /* 0x000fe40000000000 */
[----:B------:R-:W-:Y:S02]  /*3400*/  ISETP.NE.AND P4, PT, R76, RZ, PT ;  /* 0x000000ff4c00720c */ /* 0x000fe40003f85270 */
[----:B------:R-:W-:Y:S02]  /*3410*/  PRMT R76, R14, 0x5410, R13 ;  /* 0x000054100e4c7816 */ /* 0x000fe4000000000d */
[----:B------:R-:W-:Y:S02]  /*3420*/  SHF.R.S32.HI R13, RZ, 0x10, R21 ;  /* 0x00000010ff0d7819 */ /* 0x000fe40000011415 */
[----:B------:R-:W-:-:S02]  /*3430*/  SHF.R.S32.HI R14, RZ, 0x10, R20 ;  /* 0x00000010ff0e7819 */ /* 0x000fc40000011414 */
[----:B------:R-:W-:Y:S02]  /*3440*/  LOP3.LUT R13, R13, 0xffff, RZ, 0xc0, !PT ;  /* 0x0000ffff0d0d7812 */ /* 0x000fe400078ec0ff */
[----:B------:R-:W-:Y:S02]  /*3450*/  LOP3.LUT R14, R14, 0xffff, RZ, 0xc0, !PT ;  /* 0x0000ffff0e0e7812 */ /* 0x000fe400078ec0ff */
[----:B------:R-:W-:Y:S02]  /*3460*/  SHF.R.U32.HI R13, RZ, 0xf, R13 ;  /* 0x0000000fff0d7819 */ /* 0x000fe4000001160d */
[----:B------:R-:W-:-:S04]  /*3470*/  SHF.R.U32.HI R14, RZ, 0xf, R14 ;  /* 0x0000000fff0e7819 */ /* 0x000fc8000001160e */
[----:B------:R-:W-:Y:S01]  /*3480*/  PRMT R13, R14, 0x5410, R13 ;  /* 0x000054100e0d7816 */ /* 0x000fe2000000000d */
[----:B------:R-:W-:-:S04]  /*3490*/  IMAD.HI R14, R15, 0x5397829d, RZ ;  /* 0x5397829d0f0e7827 */ /* 0x000fc800078e02ff */
[----:B------:R-:W-:Y:S01]  /*34a0*/  VIADD.16x2 R76, R76, R13 ;  /* 0x0000000d4c4c7236 */ /* 0x000fe20000000200 */
[----:B------:R-:W-:-:S04]  /*34b0*/  SHF.R.U32.HI R13, RZ, 0x1f, R14 ;  /* 0x0000001fff0d7819 */ /* 0x000fc8000001160e */
[----:B------:R-:W-:-:S04]  /*34c0*/  LEA.HI.SX32 R13, R14, R13, 0x1c ;  /* 0x0000000d0e0d7211 */ /* 0x000fc800078fe2ff */
[----:B------:R-:W-:-:S04]  /*34d0*/  SHF.R.S32.HI R14, RZ, 0x1f, R13 ;  /* 0x0000001fff0e7819 */ /* 0x000fc8000001140d */
[----:B------:R-:W-:-:S04]  /*34e0*/  LEA.HI R14, R14, R13, RZ, 0x9 ;  /* 0x0000000d0e0e7211 */ /* 0x000fc800078f48ff */
[----:B------:R-:W-:-:S05]  /*34f0*/  LOP3.LUT R14, R14, 0xfffffe00, RZ, 0xc0, !PT ;  /* 0xfffffe000e0e7812 */ /* 0x000fca00078ec0ff */
[--C-:B------:R-:W-:Y:S01]  /*3500*/  IMAD.IADD R21, R13, 0x1, -R14.reuse ;  /* 0x000000010d157824 */ /* 0x100fe200078e0a0e */
[----:B------:R-:W-:-:S04]  /*3510*/  PRMT R14, R76, 0x7610, R14 ;  /* 0x000076104c0e7816 */ /* 0x000fc8000000000e */
[----:B------:R-:W-:Y:S02]  /*3520*/  LOP3.LUT R13, R14, 0xffff, RZ, 0xc0, !PT ;  /* 0x0000ffff0e0d7812 */ /* 0x000fe400078ec0ff */
[----:B------:R-:W-:Y:S02]  /*3530*/  PRMT R15, R76, 0x7632, R15 ;  /* 0x000076324c0f7816 */ /* 0x000fe4000000000f */
[----:B------:R-:W-:Y:S02]  /*3540*/  PRMT R20, R13, 0x8880, RZ ;  /* 0x000088800d147816 */ /* 0x000fe400000000ff */
[----:B------:R-:W-:-:S03]  /*3550*/  LOP3.LUT R13, R15, 0xffff, RZ, 0xc0, !PT ;  /* 0x0000ffff0f0d7812 */ /* 0x000fc600078ec0ff */
[----:B------:R-:W-:Y:S01]  /*3560*/  IMAD.SHL.U32 R76, R20, 0x200, RZ ;  /* 0x00000200144c7824 */ /* 0x000fe200078e00ff */
[----:B------:R-:W-:-:S04]  /*3570*/  PRMT R13, R13, 0x8880, RZ ;  /* 0x000088800d0d7816 */ /* 0x000fc800000000ff */
[----:B------:R-:W-:-:S05]  /*3580*/  IADD3 R78, R76, R8, R21 ;  /* 0x000000084c4e7210 */ /* 0x000fca0007ffe015 */
[----:B------:R-:W-:Y:S01]  /*3590*/  IMAD R77, R13, 0x400, R78 ;  /* 0x000004000d4d7824 */ /* 0x000fe200078e024e */
[----:B------:R-:W-:-:S03]  /*35a0*/  IADD3 R8, P0, P2, R76, R8, R21 ;  /* 0x000000084c087210 */ /* 0x000fc60007a1e015 */
[----:B------:R-:W-:Y:S01]  /*35b0*/  IMAD.WIDE R6, R77, 0x4, R6 ;  /* 0x000000044d067825 */ /* 0x000fe200078e0206 */
[----:B------:R-:W-:-:S03]  /*35c0*/  SHF.R.S32.HI R77, RZ, 0x1f, R21 ;  /* 0x0000001fff4d7819 */ /* 0x000fc60000011415 */
[----:B------:R-:W-:-:S05]  /*35d0*/  VIADD.16x2 R21, R12, 0x80008 ;  /* 0x000800080c157836 */ /* 0x000fca0000000200 */
[----:B------:R-:W-:-:S04]  /*35e0*/  PRMT R12, R21, 0x7632, R12 ;  /* 0x00007632150c7816 */ /* 0x000fc8000000000c */
[----:B------:R-:W-:Y:S02]  /*35f0*/  PRMT R12, R12, 0x8880, RZ ;  /* 0x000088800c0c7816 */ /* 0x000fe400000000ff */
[----:B------:R-:W-:-:S03]  /*3600*/  SHF.R.S32.HI R78, RZ, 0x1f, R76 ;  /* 0x0000001fff4e7819 */ /* 0x000fc6000001144c */
        /* <DEDUP_REMOVED lines=16> */
[----:B------:R-:W-:-:S04]  /*3710*/  PRMT R77, R14, 0x8880, RZ ;  /* 0x000088800e4d7816 */ /* 0x000fc800000000ff */
[----:B------:R-:W-:Y:S02]  /*3720*/  PRMT R12, R78, 0x7632, R12 ;  /* 0x000076324e0c7816 */ /* 0x000fe4000000000c */
[----:B------:R-:W-:Y:S02]  /*3730*/  PRMT R21, R15, 0x8880, RZ ;  /* 0x000088800f157816 */ /* 0x000fe400000000ff */
[C---:B------:R-:W-:Y:S02]  /*3740*/  PRMT R14, R12.reuse, 0x8880, RZ ;  /* 0x000088800c0e7816 */ /* 0x040fe400000000ff */
[----:B------:R-:W-:Y:S01]  /*3750*/  LOP3.LUT R15, R12, 0xff, RZ, 0xc0, !PT ;  /* 0x000000ff0c0f7812 */ /* 0x000fe200078ec0ff */
[----:B------:R-:W-:Y:S01]  /*3760*/  VIADD R12, R13, 0x1 ;  /* 0x000000010d0c7836 */ /* 0x000fe20000000000 */
[----:B------:R-:W-:Y:S02]  /*3770*/  P2R R74, PR, RZ, 0x20 ;  /* 0x00000020ff4a7803 */ /* 0x000fe40000000000 */
[----:B------:R-:W-:-:S02]  /*3780*/  ISETP.NE.AND P5, PT, R65, RZ, PT ;  /* 0x000000ff4100720c */ /* 0x000fc40003fa5270 */
[----:B------:R-:W-:Y:S02]  /*3790*/  P2R R65, PR, RZ, 0x2 ;  /* 0x00000002ff417803 */ /* 0x000fe40000000000 */
[----:B------:R-:W-:Y:S02]  /*37a0*/  ISETP.NE.AND P1, PT, R48, RZ, PT ;  /* 0x000000ff3000720c */ /* 0x000fe40003f25270 */
[----:B------:R-:W-:Y:S02]  /*37b0*/  ISETP.GE.U32.AND P0, PT, R12, R15, PT ;  /* 0x0000000f0c00720c */ /* 0x000fe40003f06070 */
[----:B------:R-:W-:Y:S01]  /*37c0*/  PRMT R12, R78, 0x7610, R12 ;  /* 0x000076104e0c7816 */ /* 0x000fe2000000000c */
[----:B------:R-:W-:Y:S01]  /*37d0*/  VIADD R20, R20, 0x1 ;  /* 0x0000000114147836 */ /* 0x000fe20000000000 */
[----:B------:R-:W-:Y:S02]  /*37e0*/  P2R R48, PR, RZ, 0x2 ;  /* 0x00000002ff307803 */ /* 0x000fe40000000000 */
[----:B------:R-:W-:-:S02]  /*37f0*/  ISETP.NE.AND P1, PT, R47, RZ, PT ;  /* 0x000000ff2f00720c */ /* 0x000fc40003f25270 */
[----:B------:R-:W-:Y:S02]  /*3800*/  LOP3.LUT R15, R12, 0xff, RZ, 0xc0, !PT ;  /* 0x000000ff0c0f7812 */ /* 0x000fe400078ec0ff */
[----:B------:R-:W-:Y:S02]  /*3810*/  P2R R47, PR, RZ, 0x2 ;  /* 0x00000002ff2f7803 */ /* 0x000fe40000000000 */
[----:B------:R-:W-:Y:S02]  /*3820*/  ISETP.GE.U32.AND P1, PT, R20, R15, PT ;  /* 0x0000000f1400720c */ /* 0x000fe40003f26070 */
[----:B------:R-:W-:Y:S02]  /*3830*/  PRMT R76, R12, 0x8880, RZ ;  /* 0x000088800c4c7816 */ /* 0x000fe400000000ff */
[----:B------:R-:W-:Y:S02]  /*3840*/  ISETP.GE.AND P2, PT, R21, R14, PT ;  /* 0x0000000e1500720c */ /* 0x000fe40003f46270 */
[----:B------:R-:W-:-:S02]  /*3850*/  P2R R75, PR, RZ, 0x40 ;  /* 0x00000040ff4b7803 */ /* 0x000fc40000000000 */
[----:B------:R-:W-:Y:S02]  /*3860*/  ISETP.LT.AND P1, PT, R21, R14, !P1 ;  /* 0x0000000e1500720c */ /* 0x000fe40004f21270 */
[CC--:B------:R-:W-:Y:S02]  /*3870*/  ISETP.LT.AND P6, PT, R77.reuse, R76.reuse, !P2 ;  /* 0x0000004c4d00720c */ /* 0x0c0fe400057c1270 */
[----:B------:R-:W-:Y:S02]  /*3880*/  ISETP.LT.AND P2, PT, R77, R76, !P0 ;  /* 0x0000004c4d00720c */ /* 0x000fe40004741270 */
[----:B------:R-:W-:Y:S02]  /*3890*/  ISETP.LT.U32.AND P0, PT, R20, R15, !P0 ;  /* 0x0000000f1400720c */ /* 0x000fe40004701070 */
[----:B------:R-:W-:Y:S02]  /*38a0*/  P2R R20, PR, RZ, 0x2 ;  /* 0x00000002ff147803 */ /* 0x000fe40000000000 */
[----:B------:R-:W-:Y:S01]  /*38b0*/  ISETP.LT.AND P1, PT, R5, 0x18800, P6 ;  /* 0x000188000500780c */ /* 0x000fe20003721270 */
[----:B------:R-:W-:-:S12]  /*38c0*/  IMAD.MOV.U32 R12, RZ, RZ, RZ ;  /* 0x000000ffff0c7224 */ /* 0x000fd800078e00ff */
[----:B------:R-:W3:Y:S01]  /*38d0*/  @P1 LDG.E.EL R12, desc[UR4][R6.64] ;  /* 0x00000004060c1981 */ /* 0x000ee2000c2e1900 */
[----:B------:R-:W-:Y:S01]  /*38e0*/  IMAD.SHL.U32 R13, R13, 0x400, RZ ;  /* 0x000004000d0d7824 */ /* 0x000fe200078e00ff */
[----:B------:R-:W-:-:S04]  /*38f0*/  P2R R21, PR, RZ, 0x40 ;  /* 0x00000040ff157803 */ /* 0x000fc80000000000 */
[----:B------:R-:W-:-:S04]  /*3900*/  IADD3 R14, P6, R13, R8, RZ ;  /* 0x000000080d0e7210 */ /* 0x000fc80007fde0ff */
[----:B------:R-:W-:Y:S02]  /*3910*/  LEA.HI.X.SX32 R9, R13, R9, 0x1, P6 ;  /* 0x000000090d097211 */ /* 0x000fe400030f0eff */
[----:B------:R-:W-:Y:S02]  /*3920*/  LEA R8, P6, R14, UR6, 0x2 ;  /* 0x000000060e087c11 */ /* 0x000fe4000f8c10ff */
[----:B----4-:R-:W-:Y:S02]  /*3930*/  SEL R24, R24, RZ, P5 ;  /* 0x000000ff18187207 */ /* 0x010fe40002800000 */
[----:B------:R-:W-:Y:S02]  /*3940*/  LEA.HI.X R9, R14, UR7, R9, 0x2, P6 ;  /* 0x000000070e097c11 */ /* 0x000fe4000b0f1409 */
[----:B------:R-:W-:Y:S02]  /*3950*/  ISETP.NE.AND P6, PT, R75, RZ, PT ;  /* 0x000000ff4b00720c */ /* 0x000fe40003fc5270 */
[----:B------:R-:W-:-:S02]  /*3960*/  ISETP.NE.AND P5, PT, R74, RZ, PT ;  /* 0x000000ff4a00720c */ /* 0x000fc40003fa5270 */
[----:B------:R-:W-:Y:S02]  /*3970*/  SEL R10, R10, RZ, P6 ;  /* 0x000000ff0a0a7207 */ /* 0x000fe40003000000 */
[----:B------:R-:W-:Y:S02]  /*3980*/  ISETP.NE.AND P6, PT, R72, RZ, PT ;  /* 0x000000ff4800720c */ /* 0x000fe40003fc5270 */
[----:B------:R-:W-:Y:S02]  /*3990*/  SEL R13, R26, RZ, P5 ;  /* 0x000000ff1a0d7207 */ /* 0x000fe40002800000 */
[----:B------:R-:W-:Y:S02]  /*39a0*/  ISETP.NE.AND P5, PT, R67, RZ, PT ;  /* 0x000000ff4300720c */ /* 0x000fe40003fa5270 */
[----:B-----5:R-:W-:Y:S02]  /*39b0*/  SEL R15, R16, RZ, P6 ;  /* 0x000000ff100f7207 */ /* 0x020fe40003000000 */
[----:B------:R-:W-:-:S02]  /*39c0*/  SEL R16, R27, RZ, P5 ;  /* 0x000000ff1b107207 */ /* 0x000fc40002800000 */
[----:B------:R-:W-:-:S04]  /*39d0*/  ISETP.NE.AND P5, PT, R57, RZ, PT ;  /* 0x000000ff3900720c */ /* 0x000fc80003fa5270 */
[----:B------:R-:W-:Y:S02]  /*39e0*/  SEL R25, R25, RZ, P5 ;  /* 0x000000ff19197207 */ /* 0x000fe40002800000 */
[----:B------:R-:W-:Y:S02]  /*39f0*/  ISETP.NE.AND P5, PT, R20, RZ, PT ;  /* 0x000000ff1400720c */ /* 0x000fe40003fa5270 */
[----:B--2---:R-:W-:Y:S02]  /*3a00*/  SEL R33, R33, RZ, P3 ;  /* 0x000000ff21217207 */ /* 0x004fe40001800000 */
[----:B------:R-:W-:Y:S02]  /*3a10*/  ISETP.LT.AND P3, PT, R5, 0x18800, P5 ;  /* 0x000188000500780c */ /* 0x000fe40002f61270 */
[----:B---3--:R-:W-:Y:S02]  /*3a20*/  SEL R7, R12, RZ, P1 ;  /* 0x000000ff0c077207 */ /* 0x008fe40000800000 */
[----:B------:R-:W-:-:S04]  /*3a30*/  ISETP.NE.AND P1, PT, R47, RZ, PT ;  /* 0x000000ff2f00720c */ /* 0x000fc80003f25270 */
[----:B------:R-:W-:Y:S01]  /*3a40*/  SEL R26, R0, RZ, P1 ;  /* 0x000000ff001a7207 */ /* 0x000fe20000800000 */
[----:B------:R-:W-:-:S06]  /*3a50*/  IMAD.MOV.U32 R0, RZ, RZ, RZ ;  /* 0x000000ffff007224 */ /* 0x000fcc00078e00ff */
[----:B------:R-:W2:Y:S02]  /*3a60*/  @P3 LDG.E.EL R0, desc[UR4][R8.64+0x800] ;  /* 0x0008000408003981 */ /* 0x000ea4000c2e1900 */
[----:B--2---:R-:W-:Y:S02]  /*3a70*/  SEL R14, R0, RZ, P3 ;  /* 0x000000ff000e7207 */ /* 0x004fe40001800000 */
[----:B------:R-:W-:Y:S01]  /*3a80*/  ISETP.LT.AND P3, PT, R5, 0x18800, P2 ;  /* 0x000188000500780c */ /* 0x000fe20001761270 */
[----:B------:R-:W-:-:S12]  /*3a90*/  IMAD.MOV.U32 R0, RZ, RZ, RZ ;  /* 0x000000ffff007224 */ /* 0x000fd800078e00ff */
[----:B------:R-:W2:Y:S01]  /*3aa0*/  @P3 LDG.E.EL R0, desc[UR4][R8.64+0x1000] ;  /* 0x0010000408003981 */ /* 0x000ea2000c2e1900 */
[----:B------:R-:W-:Y:S01]  /*3ab0*/  FADD R22, R22, R15 ;  /* 0x0000000f16167221 */ /* 0x000fe20000000000 */
[----:B------:R-:W-:Y:S02]  /*3ac0*/  SEL R6, R23, RZ, P4 ;  /* 0x000000ff17067207 */ /* 0x000fe40002000000 */
[----:B------:R-:W-:-:S04]  /*3ad0*/  ISETP.NE.AND P4, PT, R73, RZ, PT ;  /* 0x000000ff4900720c */ /* 0x000fc80003f85270 */
[----:B------:R-:W-:Y:S02]  /*3ae0*/  SEL R27, R28, RZ, P4 ;  /* 0x000000ff1c1b7207 */ /* 0x000fe40002000000 */
[----:B------:R-:W-:Y:S02]  /*3af0*/  ISETP.NE.AND P4, PT, R66, RZ, PT ;  /* 0x000000ff4200720c */ /* 0x000fe40003f85270 */
[----:B------:R-:W-:Y:S02]  /*3b00*/  ISETP.NE.AND P6, PT, R53, RZ, PT ;  /* 0x000000ff3500720c */ /* 0x000fe40003fc5270 */
[----:B------:R-:W-:Y:S02]  /*3b10*/  SEL R53, R30, RZ, P4 ;  /* 0x000000ff1e357207 */ /* 0x000fe40002000000 */
[----:B------:R-:W-:Y:S02]  /*3b20*/  ISETP.NE.AND P4, PT, R68, RZ, PT ;  /* 0x000000ff4400720c */ /* 0x000fe40003f85270 */
[----:B------:R-:W-:-:S02]  /*3b30*/  SEL R17, R17, RZ, P6 ;  /* 0x000000ff11117207 */ /* 0x000fc40003000000 */
[----:B------:R-:W-:Y:S02]  /*3b40*/  ISETP.NE.AND P6, PT, R70, RZ, PT ;  /* 0x000000ff4600720c */ /* 0x000fe40003fc5270 */
[----:B--2---:R-:W-:Y:S02]  /*3b50*/  SEL R15, R0, RZ, P3 ;  /* 0x000000ff000f7207 */ /* 0x004fe40001800000 */
[----:B------:R-:W-:Y:S01]  /*3b60*/  ISETP.LT.AND P3, PT, R5, 0x18800, P0 ;  /* 0x000188000500780c */ /* 0x000fe20000761270 */
[----:B------:R-:W-:-:S12]  /*3b70*/  IMAD.MOV.U32 R0, RZ, RZ, RZ ;  /* 0x000000ffff007224 */ /* 0x000fd800078e00ff */
[----:B------:R0:W2:Y:S01]  /*3b80*/  @P3 LDG.E.EL R0, desc[UR4][R8.64+0x1800] ;  /* 0x0018000408003981 */ /* 0x0000a2000c2e1900 */
[----:B------:R-:W-:Y:S02]  /*3b90*/  SEL R29, R29, RZ, P4 ;  /* 0x000000ff1d1d7207 */ /* 0x000fe40002000000 */
[----:B------:R-:W-:Y:S02]  /*3ba0*/  ISETP.NE.AND P4, PT, R71, RZ, PT ;  /* 0x000000ff4700720c */ /* 0x000fe40003f85270 */
[----:B------:R-:W-:Y:S02]  /*3bb0*/  SEL R4, R4, RZ, P6 ;  /* 0x000000ff04047207 */ /* 0x000fe40003000000 */
[----:B------:R-:W-:Y:S02]  /*3bc0*/  ISETP.NE.AND P6, PT, R43, RZ, PT ;  /* 0x000000ff2b00720c */ /* 0x000fe40003fc5270 */
[----:B------:R-:W-:Y:S02]  /*3bd0*/  SEL R43, R32, RZ, P4 ;  /* 0x000000ff202b7207 */ /* 0x000fe40002000000 */
[----:B------:R-:W-:-:S02]  /*3be0*/  ISETP.NE.AND P5, PT, R69, RZ, PT ;  /* 0x000000ff4500720c */ /* 0x000fc40003fa5270 */
[----:B------:R-:W-:Y:S01]  /*3bf0*/  ISETP.NE.AND P1, PT, R48, RZ, PT ;  /* 0x000000ff3000720c */ /* 0x000fe20003f25270 */
[----:B------:R-:W-:Y:S01]  /*3c00*/  FADD R4, R4, R43 ;  /* 0x0000002b04047221 */ /* 0x000fe20000000000 */
[----:B------:R-:W-:Y:S02]  /*3c10*/  FSEL R43, RZ, 1, !P5 ;  /* 0x3f800000ff2b7808 */ /* 0x000fe40006800000 */
[----:B------:R-:W-:Y:S02]  /*3c20*/  ISETP.NE.AND P5, PT, R21, RZ, PT ;  /* 0x000000ff1500720c */ /* 0x000fe40003fa5270 */
[----:B------:R-:W-:Y:S02]  /*3c30*/  P2R R28, PR, RZ, 0x4 ;  /* 0x00000004ff1c7803 */ /* 0x000fe40000000000 */
[----:B------:R-:W-:Y:S02]  /*3c40*/  P2R R30, PR, RZ, 0x1 ;  /* 0x00000001ff1e7803 */ /* 0x000fe40000000000 */
[----:B------:R-:W-:-:S02]  /*3c50*/  SEL R47, R2, RZ, P1 ;  /* 0x000000ff022f7207 */ /* 0x000fc40000800000 */
[----:B------:R-:W-:Y:S02]  /*3c60*/  ISETP.NE.AND P2, PT, R42, RZ, PT ;  /* 0x000000ff2a00720c */ /* 0x000fe40003f45270 */
[----:B------:R-:W-:Y:S02]  /*3c70*/  ISETP.NE.AND P0, PT, R44, RZ, PT ;  /* 0x000000ff2c00720c */ /* 0x000fe40003f05270 */
[----:B------:R-:W-:Y:S02]  /*3c80*/  ISETP.NE.AND P1, PT, R65, RZ, PT ;  /* 0x000000ff4100720c */ /* 0x000fe40003f25270 */
[----:B------:R-:W-:Y:S02]  /*3c90*/  P2R R42, PR, RZ, 0x20 ;  /* 0x00000020ff2a7803 */ /* 0x000fe40000000000 */
[----:B------:R-:W-:Y:S02]  /*3ca0*/  ISETP.NE.AND P5, PT, R40, RZ, PT ;  /* 0x000000ff2800720c */ /* 0x000fe40003fa5270 */
[----:B------:R-:W-:-:S02]  /*3cb0*/  ISETP.NE.AND P4, PT, R62, RZ, PT ;  /* 0x000000ff3e00720c */ /* 0x000fc40003f85270 */
[----:B------:R-:W-:Y:S02]  /*3cc0*/  FSEL R12, RZ, 1, !P0 ;  /* 0x3f800000ff0c7808 */ /* 0x000fe40004000000 */
[----:B------:R-:W-:Y:S02]  /*3cd0*/  SEL R31, R31, RZ, P1 ;  /* 0x000000ff1f1f7207 */ /* 0x000fe40000800000 */
[----:B------:R-:W-:Y:S02]  /*3ce0*/  ISETP.NE.AND P0, PT, R36, RZ, PT ;  /* 0x000000ff2400720c */ /* 0x000fe40003f05270 */
[----:B------:R-:W-:Y:S02]  /*3cf0*/  ISETP.NE.AND P1, PT, R51, RZ, PT ;  /* 0x000000ff3300720c */ /* 0x000fe40003f25270 */
[----:B------:R-:W-:Y:S02]  /*3d00*/  FSEL R23, RZ, 1, !P6 ;  /* 0x3f800000ff177808 */ /* 0x000fe40007000000 */
[----:B------:R-:W-:-:S02]  /*3d10*/  P2R R36, PR, RZ, 0x20 ;  /* 0x00000020ff247803 */ /* 0x000fc40000000000 */
[----:B------:R-:W-:Y:S02]  /*3d20*/  ISETP.NE.AND P6, PT, R35, RZ, PT ;  /* 0x000000ff2300720c */ /* 0x000fe40003fc5270 */
[----:B------:R-:W-:Y:S02]  /*3d30*/  ISETP.NE.AND P5, PT, R41, RZ, PT ;  /* 0x000000ff2900720c */ /* 0x000fe40003fa5270 */
[----:B------:R-:W-:Y:S01]  /*3d40*/  FSEL R35, RZ, 1, !P4 ;  /* 0x3f800000ff237808 */ /* 0x000fe20006000000 */
[----:B------:R-:W-:Y:S01]  /*3d50*/  FADD R13, R24, R13 ;  /* 0x0000000d180d7221 */ /* 0x000fe20000000000 */
[----:B------:R-:W-:Y:S02]  /*3d60*/  ISETP.NE.AND P4, PT, R54, RZ, PT ;  /* 0x000000ff3600720c */ /* 0x000fe40003f85270 */
[----:B------:R-:W-:Y:S02]  /*3d70*/  P2R R2, PR, RZ, 0x2 ;  /* 0x00000002ff027803 */ /* 0x000fe40000000000 */
[----:B------:R-:W-:-:S02]  /*3d80*/  ISETP.NE.AND P1, PT, R45, RZ, PT ;  /* 0x000000ff2d00720c */ /* 0x000fc40003f25270 */
[----:B------:R-:W-:Y:S01]  /*3d90*/  P2R R32, PR, RZ, 0x20 ;  /* 0x00000020ff207803 */ /* 0x000fe20000000000 */
[----:B0-----:R-:W-:Y:S01]  /*3da0*/  FADD R8, R4, R31 ;  /* 0x0000001f04087221 */ /* 0x001fe20000000000 */
[----:B------:R-:W-:Y:S01]  /*3db0*/  ISETP.NE.AND P5, PT, R64, RZ, PT ;  /* 0x000000ff4000720c */ /* 0x000fe20003fa5270 */
[----:B------:R-:W-:Y:S01]  /*3dc0*/  FADD R24, R13, R16 ;  /* 0x000000100d187221 */ /* 0x000fe20000000000 */
[----:B------:R-:W-:Y:S01]  /*3dd0*/  P2R R9, PR, RZ, 0x10 ;  /* 0x00000010ff097803 */ /* 0x000fe20000000000 */
[----:B------:R-:W-:Y:S01]  /*3de0*/  FADD R11, R11, R26 ;  /* 0x0000001a0b0b7221 */ /* 0x000fe20000000000 */
[----:B------:R-:W-:Y:S01]  /*3df0*/  ISETP.NE.AND P4, PT, R49, RZ, PT ;  /* 0x000000ff3100720c */ /* 0x000fe20003f85270 */
[----:B------:R-:W-:Y:S01]  /*3e00*/  FADD R14, R7, R14 ;  /* 0x0000000e070e7221 */ /* 0x000fe20000000000 */
[----:B------:R-:W-:Y:S01]  /*3e10*/  FSEL R13, RZ, 1, !P1 ;  /* 0x3f800000ff0d7808 */ /* 0x000fe20004800000 */
[----:B------:R-:W-:Y:S01]  /*3e20*/  FADD R7, R8, R33 ;  /* 0x0000002108077221 */ /* 0x000fe20000000000 */
[----:B------:R-:W-:-:S02]  /*3e30*/  ISETP.NE.AND P1, PT, R2, RZ, PT ;  /* 0x000000ff0200720c */ /* 0x000fc40003f25270 */
[----:B------:R-:W-:Y:S02]  /*3e40*/  P2R R26, PR, RZ, 0x20 ;  /* 0x00000020ff1a7803 */ /* 0x000fe40000000000 */
[----:B------:R-:W-:Y:S01]  /*3e50*/  ISETP.NE.AND P5, PT, R60, RZ, PT ;  /* 0x000000ff3c00720c */ /* 0x000fe20003fa5270 */
[----:B------:R-:W-:Y:S01]  /*3e60*/  FADD R6, R6, R27 ;  /* 0x0000001b06067221 */ /* 0x000fe20000000000 */
[----:B------:R-:W-:Y:S02]  /*3e70*/  FSEL R8, RZ, 1, !P4 ;  /* 0x3f800000ff087808 */ /* 0x000fe40006000000 */
[----:B------:R-:W-:Y:S01]  /*3e80*/  ISETP.NE.AND P4, PT, R9, RZ, PT ;  /* 0x000000ff0900720c */ /* 0x000fe20003f85270 */
[----:B------:R-:W-:Y:S01]  /*3e90*/  FADD R9, R14, R15 ;  /* 0x0000000f0e097221 */ /* 0x000fe20000000000 */
[----:B------:R-:W-:Y:S02]  /*3ea0*/  FSEL R27, RZ, 1, !P1 ;  /* 0x3f800000ff1b7808 */ /* 0x000fe40004800000 */
[----:B------:R-:W-:-:S02]  /*3eb0*/  FSEL R14, RZ, 1, !P5 ;  /* 0x3f800000ff0e7808 */ /* 0x000fc40006800000 */
[----:B------:R-:W-:Y:S01]  /*3ec0*/  ISETP.NE.AND P5, PT, R26, RZ, PT ;  /* 0x000000ff1a00720c */ /* 0x000fe20003fa5270 */
[----:B------:R-:W-:Y:S01]  /*3ed0*/  FADD R19, R19, R10 ;  /* 0x0000000a13137221 */ /* 0x000fe20000000000 */
[----:B------:R-:W-:Y:S01]  /*3ee0*/  FSEL R10, RZ, 1, !P4 ;  /* 0x3f800000ff0a7808 */ /* 0x000fe20006000000 */
[----:B------:R-:W-:Y:S01]  /*3ef0*/  FADD R27, R8, R27 ;  /* 0x0000001b081b7221 */ /* 0x000fe20000000000 */
[----:B------:R-:W-:Y:S02]  /*3f00*/  FSEL R8, RZ, 1, !P5 ;  /* 0x3f800000ff087808 */ /* 0x000fe40006800000 */
[----:B------:R-:W-:Y:S02]  /*3f10*/  ISETP.NE.AND P5, PT, R32, RZ, PT ;  /* 0x000000ff2000720c */ /* 0x000fe40003fa5270 */
[----:B------:R-:W-:Y:S02]  /*3f20*/  FSEL R16, RZ, 1, !P2 ;  /* 0x3f800000ff107808 */ /* 0x000fe40005000000 */
[----:B------:R-:W-:Y:S01]  /*3f30*/  ISETP.NE.AND P2, PT, R20, RZ, PT ;  /* 0x000000ff1400720c */ /* 0x000fe20003f45270 */
[----:B------:R-:W-:Y:S01]  /*3f40*/  FADD R4, R24, R25 ;  /* 0x0000001918047221 */ /* 0x000fe20000000000 */
[----:B------:R-:W-:Y:S01]  /*3f50*/  FSEL R21, RZ, 1, !P6 ;  /* 0x3f800000ff157808 */ /* 0x000fe20007000000 */
[----:B------:R-:W-:Y:S01]  /*3f60*/  FADD R16, R16, R23 ;  /* 0x0000001710107221 */ /* 0x000fe20000000000 */
[----:B------:R-:W-:-:S02]  /*3f70*/  FSEL R25, RZ, 1, !P2 ;  /* 0x3f800000ff197808 */ /* 0x000fc40005000000 */
[----:B------:R-:W-:Y:S01]  /*3f80*/  ISETP.NE.AND P2, PT, R37, RZ, PT ;  /* 0x000000ff2500720c */ /* 0x000fe20003f45270 */
[----:B------:R-:W-:Y:S01]  /*3f90*/  FADD R2, R22, R17 ;  /* 0x0000001116027221 */ /* 0x000fe20000000000 */
[----:B------:R-:W-:Y:S01]  /*3fa0*/  ISETP.NE.AND P1, PT, R50, RZ, PT ;  /* 0x000000ff3200720c */ /* 0x000fe20003f25270 */
[----:B------:R-:W-:Y:S01]  /*3fb0*/  FADD R35, R14, R35 ;  /* 0x000000230e237221 */ /* 0x000fe20000000000 */
[----:B------:R-:W-:Y:S02]  /*3fc0*/  FSEL R17, RZ, 1, !P0 ;  /* 0x3f800000ff117808 */ /* 0x000fe40004000000 */
[----:B------:R-:W-:Y:S02]  /*3fd0*/  ISETP.NE.AND P6, PT, R63, RZ, PT ;  /* 0x000000ff3f00720c */ /* 0x000fe40003fc5270 */
[----:B------:R-:W-:Y:S02]  /*3fe0*/  FSEL R20, RZ, 1, !P1 ;  /* 0x3f800000ff147808 */ /* 0x000fe40004800000 */
[----:B------:R-:W-:-:S02]  /*3ff0*/  ISETP.NE.AND P1, PT, R46, RZ, PT ;  /* 0x000000ff2e00720c */ /* 0x000fc40003f25270 */
[----:B------:R-:W-:Y:S02]  /*4000*/  P2R R40, PR, RZ, 0x40 ;  /* 0x00000040ff287803 */ /* 0x000fe40000000000 */
[----:B------:R-:W-:Y:S01]  /*4010*/  ISETP.NE.AND P6, PT, R59, RZ, PT ;  /* 0x000000ff3b00720c */ /* 0x000fe20003fc5270 */
[----:B------:R-:W-:Y:S01]  /*4020*/  FADD R20, R27, R20 ;  /* 0x000000141b147221 */ /* 0x000fe20000000000 */
[----:B------:R-:W-:Y:S02]  /*4030*/  ISETP.NE.AND P4, PT, R58, RZ, PT ;  /* 0x000000ff3a00720c */ /* 0x000fe40003f85270 */
[----:B------:R-:W-:Y:S02]  /*4040*/  FSEL R24, RZ, 1, !P6 ;  /* 0x3f800000ff187808 */ /* 0x000fe40007000000 */
[----:B------:R-:W-:Y:S01]  /*4050*/  ISETP.NE.AND P0, PT, R38, RZ, PT ;  /* 0x000000ff2600720c */ /* 0x000fe20003f05270 */
[----:B------:R-:W-:Y:S02]  /*4060*/  FADD R43, R8, R43 ;  /* 0x0000002b082b7221 */ /* 0x000fe40000000000 */
[----:B------:R-:W-:Y:S01]  /*4070*/  FADD R24, R35, R24 ;  /* 0x0000001823187221 */ /* 0x000fe20000000000 */
[----:B------:R-:W-:-:S02]  /*4080*/  FSEL R15, RZ, 1, !P0 ;  /* 0x3f800000ff0f7808 */ /* 0x000fc40004000000 */
[----:B------:R-:W-:Y:S02]  /*4090*/  ISETP.NE.AND P6, PT, R40, RZ, PT ;  /* 0x000000ff2800720c */ /* 0x000fe40003fc5270 */
[----:B------:R-:W-:Y:S02]  /*40a0*/  ISETP.NE.AND P0, PT, R30, RZ, PT ;  /* 0x000000ff1e00720c */ /* 0x000fe40003f05270 */
[----:B------:R-:W-:Y:S02]  /*40b0*/  FSEL R26, RZ, 1, !P6 ;  /* 0x3f800000ff1a7808 */ /* 0x000fe40007000000 */
[----:B------:R-:W-:-:S03]  /*40c0*/  ISETP.NE.AND P6, PT, R34, RZ, PT ;  /* 0x000000ff2200720c */ /* 0x000fc60003fc5270 */
[----:B------:R-:W-:Y:S01]  /*40d0*/  FADD R26, R43, R26 ;  /* 0x0000001a2b1a7221 */ /* 0x000fe20000000000 */
[----:B------:R-:W-:-:S04]  /*40e0*/  FADD R6, R6, R53 ;  /* 0x0000003506067221 */ /* 0x000fc80000000000 */
[----:B------:R-:W-:Y:S01]  /*40f0*/  FADD R6, R6, R29 ;  /* 0x0000001d06067221 */ /* 0x000fe20000000000 */
[----:B------:R-:W-:Y:S01]  /*4100*/  FADD R18, R18, R47 ;  /* 0x0000002f12127221 */ /* 0x000fe20000000000 */
[----:B--2---:R-:W-:Y:S02]  /*4110*/  SEL R0, R0, RZ, P3 ;  /* 0x000000ff00007207 */ /* 0x004fe40001800000 */
[----:B------:R-:W-:-:S04]  /*4120*/  ISETP.NE.AND P3, PT, R55, RZ, PT ;  /* 0x000000ff3700720c */ /* 0x000fc80003f65270 */
[----:B------:R-:W-:-:S05]  /*4130*/  FSEL R31, RZ, 1, !P3 ;  /* 0x3f800000ff1f7808 */ /* 0x000fca0005800000 */
[----:B------:R-:W-:Y:S01]  /*4140*/  FADD R31, R10, R31 ;  /* 0x0000001f0a1f7221 */ /* 0x000fe20000000000 */
[----:B------:R-:W-:Y:S02]  /*4150*/  FSEL R10, RZ, 1, !P5 ;  /* 0x3f800000ff0a7808 */ /* 0x000fe40006800000 */
[----:B------:R-:W-:-:S03]  /*4160*/  ISETP.NE.AND P5, PT, R36, RZ, PT ;  /* 0x000000ff2400720c */ /* 0x000fc60003fa5270 */
[----:B------:R-:W-:Y:S01]  /*4170*/  FADD R10, R10, R21 ;  /* 0x000000150a0a7221 */ /* 0x000fe20000000000 */
[----:B------:R-:W-:Y:S01]  /*4180*/  FSEL R14, RZ, 1, !P5 ;  /* 0x3f800000ff0e7808 */ /* 0x000fe20006800000 */
[----:B------:R-:W-:Y:S01]  /*4190*/  FADD R21, R16, R13 ;  /* 0x0000000d10157221 */ /* 0x000fe20000000000 */
[----:B------:R-:W-:Y:S02]  /*41a0*/  FSEL R13, RZ, 1, !P2 ;  /* 0x3f800000ff0d7808 */ /* 0x000fe40005000000 */
[----:B------:R-:W-:Y:S01]  /*41b0*/  ISETP.NE.AND P2, PT, R28, RZ, PT ;  /* 0x000000ff1c00720c */ /* 0x000fe20003f45270 */
[----:B------:R-:W-:-:S03]  /*41c0*/  FADD R14, R14, R17 ;  /* 0x000000110e0e7221 */ /* 0x000fc60000000000 */
[----:B------:R-:W-:Y:S02]  /*41d0*/  FSEL R17, RZ, 1, !P2 ;  /* 0x3f800000ff117808 */ /* 0x000fe40005000000 */
[----:B------:R-:W-:Y:S02]  /*41e0*/  ISETP.GE.AND P2, PT, R5, 0x18800, PT ;  /* 0x000188000500780c */ /* 0x000fe40003f46270 */
[----:B------:R-:W-:Y:S02]  /*41f0*/  FSEL R5, RZ, 1, !P1 ;  /* 0x3f800000ff057808 */ /* 0x000fe40004800000 */
[----:B------:R-:W-:Y:S02]  /*4200*/  ISETP.NE.AND P3, PT, R56, RZ, PT ;  /* 0x000000ff3800720c */ /* 0x000fe40003f65270 */
[----:B------:R-:W-:Y:S01]  /*4210*/  ISETP.NE.AND P5, PT, R42, RZ, PT ;  /* 0x000000ff2a00720c */ /* 0x000fe20003fa5270 */
[----:B------:R-:W-:Y:S01]  /*4220*/  FADD R20, R20, R5 ;  /* 0x0000000514147221 */ /* 0x000fe20000000000 */
[----:B------:R-:W-:-:S02]  /*4230*/  FSEL R22, RZ, 1, !P3 ;  /* 0x3f800000ff167808 */ /* 0x000fc40005800000 */
[----:B------:R-:W-:Y:S02]  /*4240*/  FSEL R5, RZ, 1, !P4 ;  /* 0x3f800000ff057808 */ /* 0x000fe40006000000 */
[----:B------:R-:W-:Y:S02]  /*4250*/  ISETP.NE.AND P3, PT, R52, RZ, PT ;  /* 0x000000ff3400720c */ /* 0x000fe40003f65270 */
[----:B------:R-:W-:Y:S02]  /*4260*/  FSEL R8, RZ, 1, !P5 ;  /* 0x3f800000ff087808 */ /* 0x000fe40006800000 */
[----:B------:R-:W-:Y:S01]  /*4270*/  ISETP.NE.AND P5, PT, R39, RZ, PT ;  /* 0x000000ff2700720c */ /* 0x000fe20003fa5270 */
[----:B------:R-:W-:Y:S01]  /*4280*/  FADD R16, R21, R12 ;  /* 0x0000000c15107221 */ /* 0x000fe20000000000 */
[----:B------:R-:W-:Y:S01]  /*4290*/  FSEL R21, RZ, 1, !P3 ;  /* 0x3f800000ff157808 */ /* 0x000fe20005800000 */
[----:B------:R-:W-:Y:S01]  /*42a0*/  FADD R24, R24, R5 ;  /* 0x0000000518187221 */ /* 0x000fe20000000000 */
[----:B------:R-:W-:Y:S01]  /*42b0*/  FADD R22, R31, R22 ;  /* 0x000000161f167221 */ /* 0x000fe20000000000 */
[----:B------:R-:W-:Y:S01]  /*42c0*/  FSEL R5, RZ, 1, !P5 ;  /* 0x3f800000ff057808 */ /* 0x000fe20006800000 */
[----:B------:R-:W-:Y:S01]  /*42d0*/  FADD R10, R10, R15 ;  /* 0x0000000f0a0a7221 */ /* 0x000fe20000000000 */
[----:B------:R-:W-:Y:S01]  /*42e0*/  FSETP.GEU.AND P4, PT, R20, 1.175494350822287508e-38, PT ;  /* 0x008000001400780b */ /* 0x000fe20003f8e000 */
[----:B------:R-:W-:Y:S01]  /*42f0*/  FADD R8, R8, R25 ;  /* 0x0000001908087221 */ /* 0x000fe20000000000 */
[----:B------:R-:W-:Y:S01]  /*4300*/  ISETP.NE.AND P1, PT, R61, RZ, PT ;  /* 0x000000ff3d00720c */ /* 0x000fe20003f25270 */
[----:B------:R-:W-:Y:S01]  /*4310*/  FADD R22, R22, R21 ;  /* 0x0000001516167221 */ /* 0x000fe20000000000 */
[----:B------:R-:W-:Y:S01]  /*4320*/  FSETP.GEU.AND P3, PT, R16, 1.175494350822287508e-38, PT ;  /* 0x008000001000780b */ /* 0x000fe20003f6e000 */
[----:B------:R-:W-:Y:S01]  /*4330*/  FADD R10, R10, R5 ;  /* 0x000000050a0a7221 */ /* 0x000fe20000000000 */
[----:B------:R-:W-:Y:S01]  /*4340*/  FSEL R5, RZ, 1, !P0 ;  /* 0x3f800000ff057808 */ /* 0x000fe20004000000 */
[----:B------:R-:W-:Y:S01]  /*4350*/  FADD R8, R8, R17 ;  /* 0x0000001108087221 */ /* 0x000fe20000000000 */
[----:B------:R-:W-:Y:S01]  /*4360*/  FSEL R21, RZ, 1, !P1 ;  /* 0x3f800000ff157808 */ /* 0x000fe20004800000 */
[----:B------:R-:W-:Y:S01]  /*4370*/  FADD R13, R14, R13 ;  /* 0x0000000d0e0d7221 */ /* 0x000fe20000000000 */
[----:B------:R-:W-:-:S02]  /*4380*/  FSEL R12, RZ, 1, !P6 ;  /* 0x3f800000ff0c7808 */ /* 0x000fc40007000000 */
[----:B------:R-:W-:Y:S01]  /*4390*/  FSETP.GEU.AND P1, PT, R22, 1.175494350822287508e-38, PT ;  /* 0x008000001600780b */ /* 0x000fe20003f2e000 */
[----:B------:R-:W-:Y:S01]  /*43a0*/  FADD R5, R8, R5 ;  /* 0x0000000508057221 */ /* 0x000fe20000000000 */
[----:B------:R-:W-:Y:S01]  /*43b0*/  FSETP.GEU.AND P5, PT, R24, 1.175494350822287508e-38, PT ;  /* 0x008000001800780b */ /* 0x000fe20003fae000 */
[----:B------:R-:W-:Y:S01]  /*43c0*/  FADD R21, R26, R21 ;  /* 0x000000151a157221 */ /* 0x000fe20000000000 */
[----:B------:R-:W-:Y:S01]  /*43d0*/  FADD R14, R13, R12 ;  /* 0x0000000c0d0e7221 */ /* 0x000fe20000000000 */
[----:B------:R-:W-:Y:S01]  /*43e0*/  @!P4 FMUL R20, R20, 16777216 ;  /* 0x4b8000001414c820 */ /* 0x000fe20000400000 */
[----:B------:R-:W-:Y:S01]  /*43f0*/  FSETP.GEU.AND P0, PT, R10, 1.175494350822287508e-38, PT ;  /* 0x008000000a00780b */ /* 0x000fe20003f0e000 */
[----:B------:R-:W-:Y:S01]  /*4400*/  @!P4 FMUL R2, R2, 16777216 ;  /* 0x4b8000000202c820 */ /* 0x000fe20000400000 */
[----:B------:R-:W-:Y:S01]  /*4410*/  FSETP.GEU.AND P4, PT, R5, 1.175494350822287508e-38, PT ;  /* 0x008000000500780b */ /* 0x000fe20003f8e000 */
[----:B------:R-:W-:Y:S01]  /*4420*/  @!P3 FMUL R16, R16, 16777216 ;  /* 0x4b8000001010b820 */ /* 0x000fe20000400000 */
[----:B------:R-:W-:Y:S01]  /*4430*/  @!P3 FMUL R19, R19, 16777216 ;  /* 0x4b8000001313b820 */ /* 0x000fe20000400000 */
[----:B------:R-:W-:Y:S01]  /*4440*/  FSETP.GEU.AND P6, PT, R21, 1.175494350822287508e-38, PT ;  /* 0x008000001500780b */ /* 0x000fe20003fce000 */
[----:B------:R-:W0:Y:S01]  /*4450*/  LDC.64 R12, c[0x0][0x218] ;  /* 0x00008600ff0c7b82 */ /* 0x000e220000000a00 */
[----:B------:R-:W-:Y:S01]  /*4460*/  FSETP.GEU.AND P3, PT, R14, 1.175494350822287508e-38, PT ;  /* 0x008000000e00780b */ /* 0x000fe20003f6e000 */
[----:B------:R-:W-:Y:S01]  /*4470*/  @!P1 FMUL R22, R22, 16777216 ;  /* 0x4b80000016169820 */ /* 0x000fe20000400000 */
[----:B------:R-:W-:Y:S01]  /*4480*/  @!P5 FMUL R24, R24, 16777216 ;  /* 0x4b8000001818d820 */ /* 0x000fe20000400000 */
[----:B------:R-:W-:Y:S03]  /*4490*/  MUFU.RCP R16, R16 ;  /* 0x0000001000107308 */ /* 0x000fe60000001000 */
[----:B------:R-:W-:-:S02]  /*44a0*/  @!P0 FMUL R10, R10, 16777216 ;  /* 0x4b8000000a0a8820 */ /* 0x000fc40000400000 */
[----:B------:R-:W-:-:S03]  /*44b0*/  @!P4 FMUL R5, R5, 16777216 ;  /* 0x4b8000000505c820 */ /* 0x000fc60000400000 */
[----:B------:R-:W1:Y:S01]  /*44c0*/  MUFU.RCP R23, R22 ;  /* 0x0000001600177308 */ /* 0x000e620000001000 */
[----:B------:R-:W-:Y:S01]  /*44d0*/  @!P6 FMUL R21, R21, 16777216 ;  /* 0x4b8000001515e820 */ /* 0x000fe20000400000 */
[----:B------:R-:W-:-:S06]  /*44e0*/  @!P3 FMUL R14, R14, 16777216 ;  /* 0x4b8000000e0eb820 */ /* 0x000fcc0000400000 */
[----:B------:R2:W3:Y:S01]  /*44f0*/  MUFU.RCP R15, R20 ;  /* 0x00000014000f7308 */ /* 0x0004e20000001000 */
[----:B------:R-:W-:-:S07]  /*4500*/  @!P1 FMUL R4, R4, 16777216 ;  /* 0x4b80000004049820 */ /* 0x000fce0000400000 */
[----:B------:R-:W4:Y:S01]  /*4510*/  MUFU.RCP R17, R24 ;  /* 0x0000001800117308 */ /* 0x000f220000001000 */
[----:B------:R-:W-:Y:S01]  /*4520*/  ISETP.GE.AND P1, PT, R3, 0x18800, PT ;  /* 0x000188000300780c */ /* 0x000fe20003f26270 */
[----:B------:R-:W-:-:S06]  /*4530*/  @!P5 FMUL R6, R6, 16777216 ;  /* 0x4b8000000606d820 */ /* 0x000fcc0000400000 */
[----:B------:R-:W5:Y:S01]  /*4540*/  MUFU.RCP R10, R10 ;  /* 0x0000000a000a7308 */ /* 0x000f620000001000 */
[----:B-1----:R-:W-:-:S07]  /*4550*/  FMUL R22, R23, R4 ;  /* 0x0000000417167220 */ /* 0x002fce0000400000 */
[----:B------:R3:W-:Y:S01]  /*4560*/  MUFU.RCP R8, R21 ;  /* 0x0000001500087308 */ /* 0x0007e20000001000 */
[----:B0-----:R-:W-:-:S07]  /*4570*/  IMAD.WIDE R12, R3, 0x4, R12 ;  /* 0x00000004030c7825 */ /* 0x001fce00078e020c */
[----:B------:R-:W0:Y:S01]  /*4580*/  MUFU.RCP R25, R14 ;  /* 0x0000000e00197308 */ /* 0x000e220000001000 */
[----:B--2---:R-:W-:-:S07]  /*4590*/  FMUL R20, R16, R19 ;  /* 0x0000001310147220 */ /* 0x004fce0000400000 */
[----:B------:R-:W1:Y:S01]  /*45a0*/  MUFU.RCP R5, R5 ;  /* 0x0000000500057308 */ /* 0x000e620000001000 */
[----:B---3--:R-:W-:Y:S01]  /*45b0*/  FMUL R21, R15, R2 ;  /* 0x000000020f157220 */ /* 0x008fe20000400000 */
[----:B----4-:R-:W-:Y:S01]  /*45c0*/  FMUL R23, R17, R6 ;  /* 0x0000000611177220 */ /* 0x010fe20000400000 */
[----:B------:R-:W-:Y:S01]  /*45d0*/  FADD R0, R9, R0 ;  /* 0x0000000009007221 */ /* 0x000fe20000000000 */
[----:B------:R-:W-:Y:S01]  /*45e0*/  @!P0 FMUL R11, R11, 16777216 ;  /* 0x4b8000000b0b8820 */ /* 0x000fe20000400000 */
[----:B------:R-:W-:Y:S01]  /*45f0*/  @!P3 FMUL R18, R18, 16777216 ;  /* 0x4b8000001212b820 */ /* 0x000fe20000400000 */
[----:B------:R-:W-:Y:S01]  /*4600*/  @!P6 FMUL R7, R7, 16777216 ;  /* 0x4b8000000707e820 */ /* 0x000fe20000400000 */
[----:B------:R-:W-:Y:S01]  /*4610*/  @!P4 FMUL R0, R0, 16777216 ;  /* 0x4b8000000000c820 */ /* 0x000fe20000400000 */
[----:B------:R2:W-:Y:S01]  /*4620*/  @!P1 STG.E.128 desc[UR4][R12.64], R20 ;  /* 0x000000140c009986 */ /* 0x0005e2000c101d04 */
[----:B-----5:R-:W-:Y:S01]  /*4630*/  FMUL R9, R10, R11 ;  /* 0x0000000b0a097220 */ /* 0x020fe20000400000 */
[----:B0-----:R-:W-:Y:S01]  /*4640*/  FMUL R10, R25, R18 ;  /* 0x00000012190a7220 */ /* 0x001fe20000400000 */
[----:B------:R-:W-:Y:S01]  /*4650*/  FMUL R8, R8, R7 ;  /* 0x0000000708087220 */ /* 0x000fe20000400000 */
[----:B-1----:R-:W-:Y:S01]  /*4660*/  FMUL R11, R5, R0 ;  /* 0x00000000050b7220 */ /* 0x002fe20000400000 */
[----:B------:R-:W-:Y:S06]  /*4670*/  @P2 EXIT ;  /* 0x000000000000294d */ /* 0x000fec0003800000 */
[----:B------:R-:W-:Y:S01]  /*4680*/  STG.E.128 desc[UR4][R12.64+0x800], R8 ;  /* 0x000800080c007986 */ /* 0x000fe2000c101d04 */
[----:B------:R-:W-:Y:S05]  /*4690*/  EXIT ;  /* 0x000000000000794d */ /* 0x000fea0003800000 */
.L_x_0:
[----:B------:R-:W-:-:S00]  /*46a0*/  BRA `(.L_x_0) ;  /* 0xfffffffc00fc7947 */ /* 0x000fc0000383ffff */
[----:B------:R-:W-:-:S00]  /*46b0*/  NOP ;  /* 0x0000000000007918 */ /* 0x000fc00000000000 */
        /* <DEDUP_REMOVED lines=12> */
.L_x_1:


//--------------------- .nv.constant0.triton_poi_fused__adaptive_avg_pool2d_17 --------------------------
	.section	.nv.constant0.triton_poi_fused__adaptive_avg_pool2d_17,"a",@progbits
	.sectionflags	@""
	.align	4
.nv.constant0.triton_poi_fused__adaptive_avg_pool2d_17:
	.zero		548
